	.target	sm_90a

	.elftype	@"ET_EXEC"


//--------------------- .note.nv.tkinfo           --------------------------
	.section	.note.nv.tkinfo,"",@"SHT_NOTE"
	.sectionflags	@"SHF_NOTE_NV_TKINFO"
	.tkinfo
        /*0018*/ 	.word	0x00000002
        /*0030*/ 	.string	""
        /*0030*/ 	.string	"ptxas"
        /*0030*/ 	.string	"Cuda compilation tools, release 13.0, V13.0.88"
        /*0030*/ 	.string	"Build cuda_13.0.r13.0/compiler.36424714_0"
        /*0030*/ 	.string	"-v  -suppress-debug-info  -lineinfo  -arch sm_90a "



//--------------------- .note.nv.cuinfo           --------------------------
	.section	.note.nv.cuinfo,"",@"SHT_NOTE"
	.sectionflags	@"SHF_NOTE_NV_CUINFO"
        /*0018*/ 	.short	0x0002
        /*001a*/ 	.short	0x005a
        /*001c*/ 	.short	0x0082
	.zero		2


//--------------------- .nv.info                  --------------------------
	.section	.nv.info,"",@"SHT_CUDA_INFO"
	.align	4


	//----- nvinfo : EIATTR_REGCOUNT
	.align		4
        /*0000*/ 	.byte	0x04, 0x2f
        /*0002*/ 	.short	(.L_1 - .L_0)
	.align		4
.L_0:
        /*0004*/ 	.word	index@(gluon_wgmma)
        /*0008*/ 	.word	0x0000009a


	//----- nvinfo : EIATTR_FRAME_SIZE
	.align		4
.L_1:
        /*000c*/ 	.byte	0x04, 0x11
        /*000e*/ 	.short	(.L_3 - .L_2)
	.align		4
.L_2:
        /*0010*/ 	.word	index@(gluon_wgmma)
        /*0014*/ 	.word	0x00000000


	//----- nvinfo : EIATTR_MIN_STACK_SIZE
	.align		4
.L_3:
        /*0018*/ 	.byte	0x04, 0x12
        /*001a*/ 	.short	(.L_5 - .L_4)
	.align		4
.L_4:
        /*001c*/ 	.word	index@(gluon_wgmma)
        /*0020*/ 	.word	0x00000000
.L_5:


//--------------------- .nv.compat                --------------------------
	.section	.nv.compat,"",@"SHT_CUDA_COMPAT_INFO"
	.align	4
        /*0000*/ 	.byte	0x02, 0x09, 0x01, 0x00, 0x02, 0x02, 0x04, 0x00, 0x02, 0x05, 0x05, 0x00, 0x03, 0x07, 0x01, 0x01
        /*0010*/ 	.byte	0x02, 0x03, 0x03, 0x00, 0x02, 0x06, 0x01, 0x00, 0x04, 0x0b, 0x08, 0x00, 0x00, 0x00, 0x00, 0x00
        /*0020*/ 	.byte	0x00, 0x00, 0x00, 0x00


//--------------------- .nv.info.gluon_wgmma      --------------------------
	.section	.nv.info.gluon_wgmma,"",@"SHT_CUDA_INFO"
	.sectionflags	@""
	.align	4


	//----- nvinfo : EIATTR_CUDA_API_VERSION
	.align		4
        /*0000*/ 	.byte	0x04, 0x37
        /*0002*/ 	.short	(.L_7 - .L_6)
.L_6:
        /*0004*/ 	.word	0x00000082


	//----- nvinfo : EIATTR_KPARAM_INFO
	.align		4
.L_7:
        /*0008*/ 	.byte	0x04, 0x17
        /*000a*/ 	.short	(.L_9 - .L_8)
.L_8:
        /*000c*/ 	.word	0x00000000
        /*0010*/ 	.short	0x000a
        /*0012*/ 	.short	0x0048
        /*0014*/ 	.byte	0x00, 0xf4, 0x21, 0x00


	//----- nvinfo : EIATTR_KPARAM_INFO
	.align		4
.L_9:
        /*0018*/ 	.byte	0x04, 0x17
        /*001a*/ 	.short	(.L_11 - .L_10)
.L_10:
        /*001c*/ 	.word	0x00000000
        /*0020*/ 	.short	0x0009
        /*0022*/ 	.short	0x0040
        /*0024*/ 	.byte	0x00, 0xf4, 0x21, 0x00


	//----- nvinfo : EIATTR_KPARAM_INFO
	.align		4
.L_11:
        /*0028*/ 	.byte	0x04, 0x17
        /*002a*/ 	.short	(.L_13 - .L_12)
.L_12:
        /*002c*/ 	.word	0x00000000
        /*0030*/ 	.short	0x0008
        /*0032*/ 	.short	0x0038
        /*0034*/ 	.byte	0x00, 0xf0, 0x21, 0x00


	//----- nvinfo : EIATTR_KPARAM_INFO
	.align		4
.L_13:
        /*0038*/ 	.byte	0x04, 0x17
        /*003a*/ 	.short	(.L_15 - .L_14)
.L_14:
        /*003c*/ 	.word	0x00000000
        /*0040*/ 	.short	0x0007
        /*0042*/ 	.short	0x0030
        /*0044*/ 	.byte	0x00, 0xf0, 0x21, 0x00


	//----- nvinfo : EIATTR_KPARAM_INFO
	.align		4
.L_15:
        /*0048*/ 	.byte	0x04, 0x17
        /*004a*/ 	.short	(.L_17 - .L_16)
.L_16:
        /*004c*/ 	.word	0x00000000
        /*0050*/ 	.short	0x0006
        /*0052*/ 	.short	0x0028
        /*0054*/ 	.byte	0x00, 0xf0, 0x21, 0x00


	//----- nvinfo : EIATTR_KPARAM_INFO
	.align		4
.L_17:
        /*0058*/ 	.byte	0x04, 0x17
        /*005a*/ 	.short	(.L_19 - .L_18)
.L_18:
        /*005c*/ 	.word	0x00000000
        /*0060*/ 	.short	0x0005
        /*0062*/ 	.short	0x0020
        /*0064*/ 	.byte	0x00, 0xf0, 0x11, 0x00


	//----- nvinfo : EIATTR_KPARAM_INFO
	.align		4
.L_19:
        /*0068*/ 	.byte	0x04, 0x17
        /*006a*/ 	.short	(.L_21 - .L_20)
.L_20:
        /*006c*/ 	.word	0x00000000
        /*0070*/ 	.short	0x0004
        /*0072*/ 	.short	0x001c
        /*0074*/ 	.byte	0x00, 0xf0, 0x11, 0x00


	//----- nvinfo : EIATTR_KPARAM_INFO
	.align		4
.L_21:
        /*0078*/ 	.byte	0x04, 0x17
        /*007a*/ 	.short	(.L_23 - .L_22)
.L_22:
        /*007c*/ 	.word	0x00000000
        /*0080*/ 	.short	0x0003
        /*0082*/ 	.short	0x0018
        /*0084*/ 	.byte	0x00, 0xf0, 0x11, 0x00


	//----- nvinfo : EIATTR_KPARAM_INFO
	.align		4
.L_23:
        /*0088*/ 	.byte	0x04, 0x17
        /*008a*/ 	.short	(.L_25 - .L_24)
.L_24:
        /*008c*/ 	.word	0x00000000
        /*0090*/ 	.short	0x0002
        /*0092*/ 	.short	0x0010
        /*0094*/ 	.byte	0x00, 0xf4, 0x21, 0x00


	//----- nvinfo : EIATTR_KPARAM_INFO
	.align		4
.L_25:
        /*0098*/ 	.byte	0x04, 0x17
        /*009a*/ 	.short	(.L_27 - .L_26)
.L_26:
        /*009c*/ 	.word	0x00000000
        /*00a0*/ 	.short	0x0001
        /*00a2*/ 	.short	0x0008
        /*00a4*/ 	.byte	0x00, 0xf4, 0x21, 0x00


	//----- nvinfo : EIATTR_KPARAM_INFO
	.align		4
.L_27:
        /*00a8*/ 	.byte	0x04, 0x17
        /*00aa*/ 	.short	(.L_29 - .L_28)
.L_28:
        /*00ac*/ 	.word	0x00000000
        /*00b0*/ 	.short	0x0000
        /*00b2*/ 	.short	0x0000
        /*00b4*/ 	.byte	0x00, 0xf4, 0x21, 0x00


	//----- nvinfo : EIATTR_SPARSE_MMA_MASK
	.align		4
.L_29:
        /*00b8*/ 	.byte	0x03, 0x50
        /*00ba*/ 	.short	0x0000


	//----- nvinfo : EIATTR_MAXREG_COUNT
	.align		4
        /*00bc*/ 	.byte	0x03, 0x1b
        /*00be*/ 	.short	0x00ff


	//----- nvinfo : EIATTR_NUM_BARRIERS
	.align		4
        /*00c0*/ 	.byte	0x02, 0x4c
        /*00c2*/ 	.byte	0x01
	.zero		1


	//----- nvinfo : EIATTR_MERCURY_ISA_VERSION
	.align		4
        /*00c4*/ 	.byte	0x03, 0x5f
        /*00c6*/ 	.short	0x0101


	//----- nvinfo : EIATTR_INT_WARP_WIDE_INSTR_OFFSETS
	.align		4
        /*00c8*/ 	.byte	0x04, 0x31
        /*00ca*/ 	.short	(.L_31 - .L_30)


	//   ....[0]....
.L_30:
        /*00cc*/ 	.word	0x00001320


	//   ....[1]....
        /*00d0*/ 	.word	0x000013b0


	//   ....[2]....
        /*00d4*/ 	.word	0x00001cb0


	//   ....[3]....
        /*00d8*/ 	.word	0x00001cc0


	//   ....[4]....
        /*00dc*/ 	.word	0x00001d80


	//   ....[5]....
        /*00e0*/ 	.word	0x00001db0


	//   ....[6]....
        /*00e4*/ 	.word	0x00002680


	//   ....[7]....
        /*00e8*/ 	.word	0x00002690


	//----- nvinfo : EIATTR_COOP_GROUP_MASK_REGIDS
	.align		4
.L_31:
        /*00ec*/ 	.byte	0x04, 0x29
        /*00ee*/ 	.short	(.L_33 - .L_32)


	//   ....[0]....
.L_32:
        /*00f0*/ 	.word	0xffffffff


	//   ....[1]....
        /*00f4*/ 	.word	0xffffffff


	//   ....[2]....
        /*00f8*/ 	.word	0xffffffff


	//----- nvinfo : EIATTR_COOP_GROUP_INSTR_OFFSETS
	.align		4
.L_33:
        /*00fc*/ 	.byte	0x04, 0x28
        /*00fe*/ 	.short	(.L_35 - .L_34)


	//   ....[0]....
.L_34:
        /*0100*/ 	.word	0x00000140


	//   ....[1]....
        /*0104*/ 	.word	0x00000720


	//   ....[2]....
        /*0108*/ 	.word	0x00000cd0


	//----- nvinfo : EIATTR_MBARRIER_INSTR_OFFSETS
	.align		4
.L_35:
        /*010c*/ 	.byte	0x04, 0x39
        /*010e*/ 	.short	(.L_37 - .L_36)


	//   ....[0]....
.L_36:
        /*0110*/ 	.word	0x00001470
        /*0114*/ 	.word	0x000000ff
        /*0118*/ 	.word	0x00006000
        /*011c*/ 	.short	0x0100
        /*011e*/ 	.byte	0x0c
	.zero		1


	//   ....[1]....
        /*0120*/ 	.word	0x00001e30
        /*0124*/ 	.word	0x000000ff
        /*0128*/ 	.word	0x00006000
        /*012c*/ 	.short	0x010a
        /*012e*/ 	.byte	0x0c
	.zero		1


	//   ....[2]....
        /*0130*/ 	.word	0x00002140
        /*0134*/ 	.word	0x000000ff
        /*0138*/ 	.word	0x00006000
        /*013c*/ 	.short	0x0108
        /*013e*/ 	.byte	0x0c
	.zero		1


	//   ....[3]....
        /*0140*/ 	.word	0x00002720
        /*0144*/ 	.word	0x000000ff
        /*0148*/ 	.word	0x00006000
        /*014c*/ 	.short	0x010a
        /*014e*/ 	.byte	0x0c
	.zero		1


	//----- nvinfo : EIATTR_NUM_MBARRIERS
	.align		4
.L_37:
        /*0150*/ 	.byte	0x03, 0x38
        /*0152*/ 	.short	0x0001


	//----- nvinfo : EIATTR_EXIT_INSTR_OFFSETS
	.align		4
        /*0154*/ 	.byte	0x04, 0x1c
        /*0156*/ 	.short	(.L_39 - .L_38)


	//   ....[0]....
.L_38:
        /*0158*/ 	.word	0x00002710


	//----- nvinfo : EIATTR_REQNTID
	.align		4
.L_39:
        /*015c*/ 	.byte	0x04, 0x10
        /*015e*/ 	.short	(.L_41 - .L_40)
.L_40:
        /*0160*/ 	.word	0x00000100
        /*0164*/ 	.word	0x00000001
        /*0168*/ 	.word	0x00000001


	//----- nvinfo : EIATTR_CRS_STACK_SIZE
	.align		4
.L_41:
        /*016c*/ 	.byte	0x04, 0x1e
        /*016e*/ 	.short	(.L_43 - .L_42)
.L_42:
        /*0170*/ 	.word	0x00000000


	//----- nvinfo : EIATTR_CBANK_PARAM_SIZE
	.align		4
.L_43:
        /*0174*/ 	.byte	0x03, 0x19
        /*0176*/ 	.short	0x0050


	//----- nvinfo : EIATTR_PARAM_CBANK
	.align		4
        /*0178*/ 	.byte	0x04, 0x0a
        /*017a*/ 	.short	(.L_45 - .L_44)
	.align		4
.L_44:
        /*017c*/ 	.word	index@(.nv.constant0.gluon_wgmma)
        /*0180*/ 	.short	0x0210
        /*0182*/ 	.short	0x0050


	//----- nvinfo : EIATTR_SW_WAR
	.align		4
.L_45:
        /*0184*/ 	.byte	0x04, 0x36
        /*0186*/ 	.short	(.L_47 - .L_46)
.L_46:
        /*0188*/ 	.word	0x00000008
.L_47:


//--------------------- .nv.callgraph             --------------------------
	.section	.nv.callgraph,"",@"SHT_CUDA_CALLGRAPH"
	.align	4
	.sectionentsize	8
	.align		4
        /*0000*/ 	.word	0x00000000
	.align		4
        /*0004*/ 	.word	0xffffffff
	.align		4
        /*0008*/ 	.word	0x00000000
	.align		4
        /*000c*/ 	.word	0xfffffffe
	.align		4
        /*0010*/ 	.word	0x00000000
	.align		4
        /*0014*/ 	.word	0xfffffffd
	.align		4
        /*0018*/ 	.word	0x00000000
	.align		4
        /*001c*/ 	.word	0xfffffffc


//--------------------- .text.gluon_wgmma         --------------------------
	.section	.text.gluon_wgmma,"ax",@progbits
	.align	128
        .global         gluon_wgmma
        .type           gluon_wgmma,@function
        .size           gluon_wgmma,(.L_x_52 - gluon_wgmma)
        .other          gluon_wgmma,@"STO_CUDA_ENTRY STV_DEFAULT"
gluon_wgmma:
.text.gluon_wgmma:
[----:B------:R-:W-:Y:S01]  /*0000*/  LDC R1, c[0x0][0x28] ;  /* 0x00000a00ff017b82 */ /* 0x000fe20000000800 */
[----:B------:R-:W1:Y:S07]  /*0010*/  S2R R0, SR_TID.X ;  /* 0x0000000000007919 */ /* 0x000e6e0000002100 */
[----:B------:R-:W2:Y:S01]  /*0020*/  S2UR UR4, SR_CgaCtaId ;  /* 0x00000000000479c3 */ /* 0x000ea20000008800 */
[----:B------:R-:W-:Y:S01]  /*0030*/  UMOV UR12, 0x400 ;  /* 0x00000400000c7882 */ /* 0x000fe20000000000 */
[----:B------:R-:W-:Y:S01]  /*0040*/  ULDC UR6, c[0x0][0xc] ;  /* 0x0000030000067ab9 */ /* 0x000fe20000000800 */
[----:B------:R-:W-:Y:S05]  /*0050*/  BSSY B0, `(.L_x_0) ;  /* 0x000001f000007945 */ /* 0x000fea0003800000 */
[----:B------:R-:W3:Y:S08]  /*0060*/  LDC R4, c[0x0][0x228] ;  /* 0x00008a00ff047b82 */ /* 0x000ef00000000800 */
[----:B------:R-:W4:Y:S08]  /*0070*/  LDC R15, c[0x0][0x230] ;  /* 0x00008c00ff0f7b82 */ /* 0x000f300000000800 */
[----:B------:R-:W-:Y:S01]  /*0080*/  S2UR UR23, SR_CTAID.Y ;  /* 0x00000000001779c3 */ /* 0x000fe20000002600 */
[----:B--2---:R-:W-:-:S03]  /*0090*/  ULEA UR12, UR4, UR12, 0x18 ;  /* 0x0000000c040c7291 */ /* 0x004fc6000f8ec03f */
[----:B------:R-:W-:Y:S01]  /*00a0*/  ULDC UR4, c[0x0][0x10] ;  /* 0x0000040000047ab9 */ /* 0x000fe20000000800 */
[----:B-1----:R-:W-:-:S03]  /*00b0*/  LOP3.LUT R6, R0, 0xff, RZ, 0xc0, !PT ;  /* 0x000000ff00067812 */ /* 0x002fc600078ec0ff */
[----:B------:R-:W1:Y:S01]  /*00c0*/  S2UR UR5, SR_CTAID.Z ;  /* 0x00000000000579c3 */ /* 0x000e620000002700 */
[----:B---3--:R-:W-:Y:S01]  /*00d0*/  VIADD R4, R4, 0xffffffff ;  /* 0xffffffff04047836 */ /* 0x008fe20000000000 */
[C---:B------:R-:W-:Y:S02]  /*00e0*/  ISETP.GE.U32.AND P0, PT, R6.reuse, 0x20, PT ;  /* 0x000000200600780c */ /* 0x040fe40003f06070 */
[C---:B------:R-:W-:Y:S02]  /*00f0*/  ISETP.NE.U32.AND P1, PT, R6.reuse, RZ, PT ;  /* 0x000000ff0600720c */ /* 0x040fe40003f25070 */
[----:B------:R-:W-:Y:S02]  /*0100*/  LEA R12, R6, UR12, 0x2 ;  /* 0x0000000c060c7c11 */ /* 0x000fe4000f8e10ff */
[----:B------:R-:W2:Y:S01]  /*0110*/  S2UR UR29, SR_CTAID.X ;  /* 0x00000000001d79c3 */ /* 0x000ea20000002500 */
[----:B----4-:R-:W-:-:S06]  /*0120*/  VIADD R14, R15, 0xffffffff ;  /* 0xffffffff0f0e7836 */ /* 0x010fcc0000000000 */
[----:B------:R3:W-:Y:S01]  /*0130*/  @!P0 STS [R12], RZ ;  /* 0x000000ff0c008388 */ /* 0x0007e20000000800 */
[----:B------:R-:W-:-:S03]  /*0140*/  NOP ;  /* 0x0000000000007918 */ /* 0x000fc60000000000 */
[----:B------:R3:W-:Y:S01]  /*0150*/  @!P1 STS [UR12+0x24], R4 ;  /* 0x00002404ff009988 */ /* 0x0007e2000800080c */
[----:B-1----:R-:W-:-:S03]  /*0160*/  UIMAD UR4, UR5, UR4, UR23 ;  /* 0x00000004050472a4 */ /* 0x002fc6000f8e0217 */
[----:B------:R3:W-:Y:S01]  /*0170*/  @!P1 STS [UR12+0x20], R14 ;  /* 0x0000200eff009988 */ /* 0x0007e2000800080c */
[----:B--2---:R-:W-:-:S03]  /*0180*/  UIMAD UR4, UR4, UR6, UR29 ;  /* 0x00000006040472a4 */ /* 0x004fc6000f8e021d */
[----:B------:R-:W-:Y:S01]  /*0190*/  ULDC.64 UR6, c[0x0][0x250] ;  /* 0x0000940000067ab9 */ /* 0x000fe20000000a00 */
[----:B------:R-:W-:-:S04]  /*01a0*/  UIMAD UR4, UR4, 0x180, URZ ;  /* 0x00000180040478a4 */ /* 0x000fc8000f8e023f */
[----:B------:R-:W-:-:S04]  /*01b0*/  UIADD3 UR14, UP0, UR4, UR6, URZ ;  /* 0x00000006040e7290 */ /* 0x000fc8000ff1e03f */
[----:B------:R-:W-:Y:S01]  /*01c0*/  ULEA.HI.X.SX32 UR15, UR4, UR7, 0x1, UP0 ;  /* 0x00000007040f7291 */ /* 0x000fe200080f0e3f */
[----:B---3--:R-:W-:Y:S11]  /*01d0*/  @P1 BRA `(.L_x_1) ;  /* 0x0000000000181947 */ /* 0x008ff60003800000 */
[----:B------:R-:W1:Y:S01]  /*01e0*/  LDS R2, [UR12+0x8] ;  /* 0x0000080cff027984 */ /* 0x000e620008000800 */
[----:B------:R-:W2:Y:S01]  /*01f0*/  LDC.64 R8, c[0x0][0x210] ;  /* 0x00008400ff087b82 */ /* 0x000ea20000000a00 */
[----:B------:R-:W-:Y:S02]  /*0200*/  IMAD.MOV.U32 R3, RZ, RZ, 0x70 ;  /* 0x00000070ff037424 */ /* 0x000fe400078e00ff */
[----:B--2---:R2:W-:Y:S03]  /*0210*/  STS.64 [UR12], R8 ;  /* 0x00000008ff007988 */ /* 0x0045e60008000a0c */
[----:B-1----:R-:W-:-:S05]  /*0220*/  LOP3.LUT R2, R2, 0x10, R3, 0xd8, !PT ;  /* 0x0000001002027812 */ /* 0x002fca00078ed803 */
[----:B------:R2:W-:Y:S02]  /*0230*/  STS [UR12+0x8], R2 ;  /* 0x00000802ff007988 */ /* 0x0005e4000800080c */
.L_x_1:
[----:B------:R-:W-:Y:S05]  /*0240*/  BSYNC B0 ;  /* 0x0000000000007941 */ /* 0x000fea0003800000 */
.L_x_0:
[----:B------:R-:W-:Y:S04]  /*0250*/  BSSY B0, `(.L_x_2) ;  /* 0x000000a000007945 */ /* 0x000fe80003800000 */
[----:B------:R-:W-:Y:S05]  /*0260*/  @P1 BRA `(.L_x_3) ;  /* 0x0000000000201947 */ /* 0x000fea0003800000 */
[----:B--2---:R-:W1:Y:S01]  /*0270*/  LDS R2, [UR12+0x34] ;  /* 0x0000340cff027984 */ /* 0x004e620008000800 */
[----:B------:R-:W-:Y:S02]  /*0280*/  IMAD.MOV.U32 R3, RZ, RZ, 0x1f000000 ;  /* 0x1f000000ff037424 */ /* 0x000fe400078e00ff */
[----:B------:R-:W-:Y:S01]  /*0290*/  @!P1 IMAD.MOV.U32 R5, RZ, RZ, 0x7f ;  /* 0x0000007fff059424 */ /* 0x000fe200078e00ff */
[----:B------:R-:W2:Y:S02]  /*02a0*/  @!P1 LDS R8, [UR12+0x38] ;  /* 0x0000380cff089984 */ /* 0x000ea40008000800 */
[----:B-1----:R-:W-:Y:S02]  /*02b0*/  LOP3.LUT R2, R2, 0xff000000, R3, 0xb8, !PT ;  /* 0xff00000002027812 */ /* 0x002fe400078eb803 */
[----:B--2---:R-:W-:-:S03]  /*02c0*/  @!P1 LOP3.LUT R3, R8, 0xff, R5, 0xb8, !PT ;  /* 0x000000ff08039812 */ /* 0x004fc600078eb805 */
[----:B------:R1:W-:Y:S04]  /*02d0*/  STS [UR12+0x34], R2 ;  /* 0x00003402ff007988 */ /* 0x0003e8000800080c */
[----:B------:R1:W-:Y:S02]  /*02e0*/  @!P1 STS [UR12+0x38], R3 ;  /* 0x00003803ff009988 */ /* 0x0003e4000800080c */
.L_x_3:
[----:B------:R-:W-:Y:S05]  /*02f0*/  BSYNC B0 ;  /* 0x0000000000007941 */ /* 0x000fea0003800000 */
.L_x_2:
[----:B------:R-:W-:Y:S04]  /*0300*/  BSSY B0, `(.L_x_4) ;  /* 0x000000e000007945 */ /* 0x000fe80003800000 */
[----:B------:R-:W-:Y:S05]  /*0310*/  @P1 BRA `(.L_x_5) ;  /* 0x0000000000301947 */ /* 0x000fea0003800000 */
[----:B-1----:R-:W1:Y:S01]  /*0320*/  LDS R3, [UR12+0x34] ;  /* 0x0000340cff037984 */ /* 0x002e620008000800 */
[----:B------:R-:W3:Y:S03]  /*0330*/  LDC.64 R10, c[0x0][0x238] ;  /* 0x00008e00ff0a7b82 */ /* 0x000ee60000000a00 */
[----:B--2---:R-:W2:Y:S01]  /*0340*/  LDS R2, [UR12+0x1c] ;  /* 0x00001c0cff027984 */ /* 0x004ea20008000800 */
[C---:B---3--:R-:W-:Y:S01]  /*0350*/  SHF.L.U64.HI R8, R10.reuse, 0x1, R11 ;  /* 0x000000010a087819 */ /* 0x048fe2000001020b */
[----:B------:R-:W-:-:S03]  /*0360*/  IMAD.SHL.U32 R5, R10, 0x2, RZ ;  /* 0x000000020a057824 */ /* 0x000fc600078e00ff */
[--C-:B------:R-:W-:Y:S02]  /*0370*/  SHF.R.U32.HI R7, RZ, 0x4, R8.reuse ;  /* 0x00000004ff077819 */ /* 0x100fe40000011608 */
[----:B------:R-:W-:-:S05]  /*0380*/  SHF.R.U64 R5, R5, 0x4, R8 ;  /* 0x0000000405057819 */ /* 0x000fca0000001208 */
[----:B------:R3:W-:Y:S01]  /*0390*/  STS [UR12+0xc], R5 ;  /* 0x00000c05ff007988 */ /* 0x0007e2000800080c */
[----:B-1----:R-:W-:Y:S02]  /*03a0*/  LOP3.LUT R3, R3, 0x7, RZ, 0xb8, !PT ;  /* 0x0000000703037812 */ /* 0x002fe400078eb8ff */
[----:B--2---:R-:W-:-:S03]  /*03b0*/  LOP3.LUT R2, R2, 0xf, R7, 0xb8, !PT ;  /* 0x0000000f02027812 */ /* 0x004fc600078eb807 */
[----:B------:R3:W-:Y:S04]  /*03c0*/  STS [UR12+0x34], R3 ;  /* 0x00003403ff007988 */ /* 0x0007e8000800080c */
[----:B------:R3:W-:Y:S02]  /*03d0*/  STS [UR12+0x1c], R2 ;  /* 0x00001c02ff007988 */ /* 0x0007e4000800080c */
.L_x_5:
[----:B------:R-:W-:Y:S05]  /*03e0*/  BSYNC B0 ;  /* 0x0000000000007941 */ /* 0x000fea0003800000 */
.L_x_4:
[----:B------:R-:W-:Y:S04]  /*03f0*/  BSSY B1, `(.L_x_6) ;  /* 0x000001b000017945 */ /* 0x000fe80003800000 */
[----:B------:R-:W-:Y:S01]  /*0400*/  BSSY B0, `(.L_x_7) ;  /* 0x0000016000007945 */ /* 0x000fe20003800000 */
[----:B------:R-:W-:-:S03]  /*0410*/  IMAD.MOV.U32 R13, RZ, RZ, RZ ;  /* 0x000000ffff0d7224 */ /* 0x000fc600078e00ff */
[----:B------:R-:W-:Y:S05]  /*0420*/  @P1 BRA `(.L_x_8) ;  /* 0x0000000000201947 */ /* 0x000fea0003800000 */
[----:B-123--:R-:W1:Y:S02]  /*0430*/  LDS R2, [UR12+0x34] ;  /* 0x0000340cff027984 */ /* 0x00ee640008000800 */
[----:B-1----:R-:W-:-:S05]  /*0440*/  LOP3.LUT R2, R2, 0x38, RZ, 0xb8, !PT ;  /* 0x0000003802027812 */ /* 0x002fca00078eb8ff */
[----:B------:R1:W-:Y:S01]  /*0450*/  STS [UR12+0x34], R2 ;  /* 0x00003402ff007988 */ /* 0x0003e2000800080c */
[----:B------:R-:W-:Y:S05]  /*0460*/  @P1 BRA `(.L_x_9) ;  /* 0x0000000000201947 */ /* 0x000fea0003800000 */
[----:B-1----:R-:W1:Y:S01]  /*0470*/  LDS R2, [UR12+0x8] ;  /* 0x0000080cff027984 */ /* 0x002e620008000800 */
[----:B------:R-:W-:-:S05]  /*0480*/  IMAD.MOV.U32 R3, RZ, RZ, 0x780 ;  /* 0x00000780ff037424 */ /* 0x000fca00078e00ff */
[----:B-1----:R-:W-:-:S05]  /*0490*/  LOP3.LUT R2, R2, 0x300, R3, 0xd8, !PT ;  /* 0x0000030002027812 */ /* 0x002fca00078ed803 */
[----:B------:R4:W-:Y:S02]  /*04a0*/  STS [UR12+0x8], R2 ;  /* 0x00000802ff007988 */ /* 0x0009e4000800080c */
.L_x_8:
[----:B------:R-:W-:Y:S05]  /*04b0*/  @P1 BRA `(.L_x_10) ;  /* 0x0000000000281947 */ /* 0x000fea0003800000 */
[----:B-1234-:R-:W1:Y:S02]  /*04c0*/  LDS R2, [UR12+0x8] ;  /* 0x0000080cff027984 */ /* 0x01ee640008000800 */
[----:B-1----:R-:W-:-:S05]  /*04d0*/  LOP3.LUT R2, R2, 0x1800, RZ, 0xb8, !PT ;  /* 0x0000180002027812 */ /* 0x002fca00078eb8ff */
[----:B------:R2:W-:Y:S02]  /*04e0*/  STS [UR12+0x8], R2 ;  /* 0x00000802ff007988 */ /* 0x0005e4000800080c */
.L_x_9:
[----:B------:R-:W-:Y:S05]  /*04f0*/  @P1 BREAK B0 ;  /* 0x0000000000001942 */ /* 0x000fea0003800000 */
[----:B------:R-:W-:Y:S05]  /*0500*/  @P1 BRA `(.L_x_11) ;  /* 0x0000000000241947 */ /* 0x000fea0003800000 */
[----:B------:R-:W3:Y:S01]  /*0510*/  LDS R3, [UR12+0x8] ;  /* 0x0000080cff037984 */ /* 0x000ee20008000800 */
[----:B-12---:R-:W-:-:S05]  /*0520*/  IMAD.MOV.U32 R2, RZ, RZ, 0x6000 ;  /* 0x00006000ff027424 */ /* 0x006fca00078e00ff */
[----:B---3--:R-:W-:-:S04]  /*0530*/  LOP3.LUT R2, R3, 0x4000, R2, 0xd8, !PT ;  /* 0x0000400003027812 */ /* 0x008fc800078ed802 */
[----:B------:R-:W-:-:S05]  /*0540*/  LOP3.LUT R2, R2, 0x400000, RZ, 0xb8, !PT ;  /* 0x0040000002027812 */ /* 0x000fca00078eb8ff */
[----:B------:R5:W-:Y:S02]  /*0550*/  STS [UR12+0x8], R2 ;  /* 0x00000802ff007988 */ /* 0x000be4000800080c */
.L_x_10:
[----:B------:R-:W-:Y:S05]  /*0560*/  BSYNC B0 ;  /* 0x0000000000007941 */ /* 0x000fea0003800000 */
.L_x_7:
[----:B-12345:R-:W1:Y:S02]  /*0570*/  @!P1 LDS R2, [UR12+0x8] ;  /* 0x0000080cff029984 */ /* 0x03ee640008000800 */
[----:B-1----:R-:W-:-:S05]  /*0580*/  @!P1 LOP3.LUT R2, R2, 0x8000, RZ, 0xb8, !PT ;  /* 0x0000800002029812 */ /* 0x002fca00078eb8ff */
[----:B------:R3:W-:Y:S02]  /*0590*/  @!P1 STS [UR12+0x8], R2 ;  /* 0x00000802ff009988 */ /* 0x0007e4000800080c */
.L_x_11:
[----:B------:R-:W-:Y:S05]  /*05a0*/  BSYNC B1 ;  /* 0x0000000000017941 */ /* 0x000fea0003800000 */
.L_x_6:
[----:B------:R-:W-:Y:S05]  /*05b0*/  WARPSYNC.ALL ;  /* 0x0000000000007948 */ /* 0x000fea0003800000 */
[----:B------:R-:W4:Y:S02]  /*05c0*/  LDC R5, c[0x0][0x22c] ;  /* 0x00008b00ff057b82 */ /* 0x000f240000000800 */
[----:B----4-:R-:W-:Y:S01]  /*05d0*/  VIADD R5, R5, 0xffffffff ;  /* 0xffffffff05057836 */ /* 0x010fe20000000000 */
[----:B------:R-:W-:Y:S06]  /*05e0*/  @P0 BRA `(.L_x_12) ;  /* 0x0000000000280947 */ /* 0x000fec0003800000 */
[----:B-123--:R-:W1:Y:S01]  /*05f0*/  S2R R2, SR_LANEID ;  /* 0x0000000000027919 */ /* 0x00ee620000000000 */
[----:B------:R-:W-:Y:S05]  /*0600*/  WARPSYNC.ALL ;  /* 0x0000000000007948 */ /* 0x000fea0003800000 */
[----:B-1----:R-:W-:-:S05]  /*0610*/  IMAD.SHL.U32 R7, R2, 0x4, RZ ;  /* 0x0000000402077824 */ /* 0x002fca00078e00ff */
[----:B------:R-:W1:Y:S01]  /*0620*/  LDS R9, [R7+UR12] ;  /* 0x0000000c07097984 */ /* 0x000e620008000800 */
[----:B------:R-:W-:-:S05]  /*0630*/  IADD3 R2, P2, R7, UR14, RZ ;  /* 0x0000000e07027c10 */ /* 0x000fca000ff5e0ff */
[----:B------:R-:W-:-:S05]  /*0640*/  IMAD.X R3, RZ, RZ, UR15, P2 ;  /* 0x0000000fff037e24 */ /* 0x000fca00090e06ff */
[----:B-1----:R4:W5:Y:S01]  /*0650*/  ATOMG.E.EXCH.STRONG.GPU PT, RZ, [R2], R9 ;  /* 0x0000000902ff73a8 */ /* 0x00296200041ee100 */
[----:B------:R-:W-:-:S04]  /*0660*/  DEPBAR {5,4,3,2,1,0} ;  /* 0x0000003f0000791a */ /* 0x000fc80000000000 */
[----:B------:R4:W-:Y:S01]  /*0670*/  UTMACCTL.IV [UR14] ;  /* 0x000000000e0079b9 */ /* 0x0009e20008000000 */
[----:B------:R-:W-:Y:S01]  /*0680*/  NOP ;  /* 0x0000000000007918 */ /* 0x000fe20000000000 */
.L_x_12:
[----:B------:R-:W-:Y:S05]  /*0690*/  @P0 BRA `(.L_x_13) ;  /* 0x00000000000c0947 */ /* 0x000fea0003800000 */
[----:B------:R0:W-:Y:S01]  /*06a0*/  UTMACMDFLUSH ;  /* 0x00000000000079b7 */ /* 0x0001e20000000000 */
[----:B------:R-:W-:Y:S05]  /*06b0*/  @P0 BRA `(.L_x_13) ;  /* 0x0000000000040947 */ /* 0x000fea0003800000 */
[----:B------:R-:W-:-:S04]  /*06c0*/  DEPBAR.LE SB0, 0x0 ;  /* 0x000080000000791a */ /* 0x000fc80000000000 */
.L_x_13:
[----:B------:R-:W-:Y:S05]  /*06d0*/  WARPSYNC.ALL ;  /* 0x0000000000007948 */ /* 0x000fea0003800000 */
[----:B-----5:R-:W-:Y:S06]  /*06e0*/  BAR.SYNC.DEFER_BLOCKING 0x0 ;  /* 0x0000000000007b1d */ /* 0x020fec0000010000 */
[----:B------:R-:W-:Y:S02]  /*06f0*/  BSSY B1, `(.L_x_14) ;  /* 0x000000b000017945 */ /* 0x000fe40003800000 */
[----:B------:R-:W-:Y:S06]  /*0700*/  BAR.SYNC.DEFER_BLOCKING 0x0 ;  /* 0x0000000000007b1d */ /* 0x000fec0000010000 */
[----:B------:R5:W-:Y:S01]  /*0710*/  @!P0 STS [R12], RZ ;  /* 0x000000ff0c008388 */ /* 0x000be20000000800 */
[----:B------:R-:W-:Y:S01]  /*0720*/  NOP ;  /* 0x0000000000007918 */ /* 0x000fe20000000000 */
[----:B------:R-:W-:Y:S05]  /*0730*/  @P1 BRA `(.L_x_15) ;  /* 0x0000000000181947 */ /* 0x000fea0003800000 */
[----:B-1234-:R-:W1:Y:S01]  /*0740*/  LDS R2, [UR12+0x8] ;  /* 0x0000080cff027984 */ /* 0x01ee620008000800 */
[----:B------:R-:W2:Y:S01]  /*0750*/  LDC.64 R8, c[0x0][0x218] ;  /* 0x00008600ff087b82 */ /* 0x000ea20000000a00 */
[----:B------:R-:W-:Y:S02]  /*0760*/  IMAD.MOV.U32 R3, RZ, RZ, 0x70 ;  /* 0x00000070ff037424 */ /* 0x000fe400078e00ff */
[----:B--2---:R2:W-:Y:S03]  /*0770*/  STS.64 [UR12], R8 ;  /* 0x00000008ff007988 */ /* 0x0045e60008000a0c */
[----:B-1----:R-:W-:-:S05]  /*0780*/  LOP3.LUT R2, R2, 0x10, R3, 0xd8, !PT ;  /* 0x0000001002027812 */ /* 0x002fca00078ed803 */
[----:B------:R2:W-:Y:S02]  /*0790*/  STS [UR12+0x8], R2 ;  /* 0x00000802ff007988 */ /* 0x0005e4000800080c */
.L_x_15:
[----:B----4-:R-:W-:Y:S05]  /*07a0*/  BSYNC B1 ;  /* 0x0000000000017941 */ /* 0x010fea0003800000 */
.L_x_14:
[----:B------:R-:W-:Y:S04]  /*07b0*/  BSSY B1, `(.L_x_16) ;  /* 0x000000a000017945 */ /* 0x000fe80003800000 */
[----:B------:R-:W-:Y:S05]  /*07c0*/  @P1 BRA `(.L_x_17) ;  /* 0x0000000000201947 */ /* 0x000fea0003800000 */
[----:B-123--:R-:W1:Y:S01]  /*07d0*/  LDS R2, [UR12+0x34] ;  /* 0x0000340cff027984 */ /* 0x00ee620008000800 */
[----:B------:R-:W-:Y:S02]  /*07e0*/  IMAD.MOV.U32 R3, RZ, RZ, 0x3f000000 ;  /* 0x3f000000ff037424 */ /* 0x000fe400078e00ff */
[----:B------:R-:W-:Y:S01]  /*07f0*/  @!P1 IMAD.MOV.U32 R7, RZ, RZ, 0x1f ;  /* 0x0000001fff079424 */ /* 0x000fe200078e00ff */
[----:B------:R-:W2:Y:S02]  /*0800*/  @!P1 LDS R8, [UR12+0x38] ;  /* 0x0000380cff089984 */ /* 0x000ea40008000800 */
[----:B-1----:R-:W-:Y:S02]  /*0810*/  LOP3.LUT R2, R2, 0xff000000, R3, 0xb8, !PT ;  /* 0xff00000002027812 */ /* 0x002fe400078eb803 */
[----:B--2---:R-:W-:-:S03]  /*0820*/  @!P1 LOP3.LUT R3, R8, 0xff, R7, 0xb8, !PT ;  /* 0x000000ff08039812 */ /* 0x004fc600078eb807 */
[----:B------:R4:W-:Y:S04]  /*0830*/  STS [UR12+0x34], R2 ;  /* 0x00003402ff007988 */ /* 0x0009e8000800080c */
[----:B------:R4:W-:Y:S02]  /*0840*/  @!P1 STS [UR12+0x38], R3 ;  /* 0x00003803ff009988 */ /* 0x0009e4000800080c */
.L_x_17:
[----:B------:R-:W-:Y:S05]  /*0850*/  BSYNC B1 ;  /* 0x0000000000017941 */ /* 0x000fea0003800000 */
.L_x_16:
[----:B------:R-:W-:Y:S04]  /*0860*/  BSSY B1, `(.L_x_18) ;  /* 0x0000004000017945 */ /* 0x000fe80003800000 */
[----:B------:R-:W-:Y:S05]  /*0870*/  @P1 BRA `(.L_x_19) ;  /* 0x0000000000081947 */ /* 0x000fea0003800000 */
[----:B------:R1:W-:Y:S04]  /*0880*/  STS [UR12+0x24], R14 ;  /* 0x0000240eff007988 */ /* 0x0003e8000800080c */
[----:B------:R1:W-:Y:S02]  /*0890*/  STS [UR12+0x20], R5 ;  /* 0x00002005ff007988 */ /* 0x0003e4000800080c */
.L_x_19:
[----:B------:R-:W-:Y:S05]  /*08a0*/  BSYNC B1 ;  /* 0x0000000000017941 */ /* 0x000fea0003800000 */
.L_x_18:
[----:B------:R-:W-:Y:S04]  /*08b0*/  BSSY B1, `(.L_x_20) ;  /* 0x000000e000017945 */ /* 0x000fe80003800000 */
[----:B------:R-:W-:Y:S05]  /*08c0*/  @P1 BRA `(.L_x_21) ;  /* 0x0000000000301947 */ /* 0x000fea0003800000 */
[----:B----4-:R-:W4:Y:S01]  /*08d0*/  LDS R3, [UR12+0x34] ;  /* 0x0000340cff037984 */ /* 0x010f220008000800 */
[----:B------:R-:W4:Y:S03]  /*08e0*/  LDC.64 R10, c[0x0][0x240] ;  /* 0x00009000ff0a7b82 */ /* 0x000f260000000a00 */
[----:B-123--:R-:W1:Y:S01]  /*08f0*/  LDS R2, [UR12+0x1c] ;  /* 0x00001c0cff027984 */ /* 0x00ee620008000800 */
[C---:B----4-:R-:W-:Y:S01]  /*0900*/  SHF.L.U64.HI R8, R10.reuse, 0x1, R11 ;  /* 0x000000010a087819 */ /* 0x050fe2000001020b */
[----:B------:R-:W-:-:S03]  /*0910*/  IMAD.SHL.U32 R7, R10, 0x2, RZ ;  /* 0x000000020a077824 */ /* 0x000fc600078e00ff */
[--C-:B------:R-:W-:Y:S02]  /*0920*/  SHF.R.U32.HI R9, RZ, 0x4, R8.reuse ;  /* 0x00000004ff097819 */ /* 0x100fe40000011608 */
[----:B------:R-:W-:-:S05]  /*0930*/  SHF.R.U64 R7, R7, 0x4, R8 ;  /* 0x0000000407077819 */ /* 0x000fca0000001208 */
[----:B------:R2:W-:Y:S01]  /*0940*/  STS [UR12+0xc], R7 ;  /* 0x00000c07ff007988 */ /* 0x0005e2000800080c */
[----:B------:R-:W-:Y:S02]  /*0950*/  LOP3.LUT R3, R3, 0x7, RZ, 0xb8, !PT ;  /* 0x0000000703037812 */ /* 0x000fe400078eb8ff */
[----:B-1----:R-:W-:-:S03]  /*0960*/  LOP3.LUT R2, R2, 0xf, R9, 0xb8, !PT ;  /* 0x0000000f02027812 */ /* 0x002fc600078eb809 */
[----:B------:R2:W-:Y:S04]  /*0970*/  STS [UR12+0x34], R3 ;  /* 0x00003403ff007988 */ /* 0x0005e8000800080c */
[----:B------:R2:W-:Y:S02]  /*0980*/  STS [UR12+0x1c], R2 ;  /* 0x00001c02ff007988 */ /* 0x0005e4000800080c */
.L_x_21:
[----:B------:R-:W-:Y:S05]  /*0990*/  BSYNC B1 ;  /* 0x0000000000017941 */ /* 0x000fea0003800000 */
.L_x_20:
[----:B------:R-:W-:Y:S04]  /*09a0*/  BSSY B2, `(.L_x_22) ;  /* 0x000001a000027945 */ /* 0x000fe80003800000 */
[----:B------:R-:W-:Y:S04]  /*09b0*/  BSSY B1, `(.L_x_23) ;  /* 0x0000015000017945 */ /* 0x000fe80003800000 */
[----:B------:R-:W-:Y:S05]  /*09c0*/  @P1 BRA `(.L_x_24) ;  /* 0x0000000000201947 */ /* 0x000fea0003800000 */
[----:B-1234-:R-:W1:Y:S02]  /*09d0*/  LDS R2, [UR12+0x34] ;  /* 0x0000340cff027984 */ /* 0x01ee640008000800 */
[----:B-1----:R-:W-:-:S05]  /*09e0*/  LOP3.LUT R2, R2, 0x38, RZ, 0xb8, !PT ;  /* 0x0000003802027812 */ /* 0x002fca00078eb8ff */
[----:B------:R1:W-:Y:S01]  /*09f0*/  STS [UR12+0x34], R2 ;  /* 0x00003402ff007988 */ /* 0x0003e2000800080c */
[----:B------:R-:W-:Y:S05]  /*0a00*/  @P1 BRA `(.L_x_25) ;  /* 0x0000000000201947 */ /* 0x000fea0003800000 */
[----:B-1----:R-:W1:Y:S01]  /*0a10*/  LDS R2, [UR12+0x8] ;  /* 0x0000080cff027984 */ /* 0x002e620008000800 */
[----:B------:R-:W-:-:S05]  /*0a20*/  IMAD.MOV.U32 R3, RZ, RZ, 0x780 ;  /* 0x00000780ff037424 */ /* 0x000fca00078e00ff */
[----:B-1----:R-:W-:-:S05]  /*0a30*/  LOP3.LUT R2, R2, 0x300, R3, 0xd8, !PT ;  /* 0x0000030002027812 */ /* 0x002fca00078ed803 */
[----:B------:R1:W-:Y:S02]  /*0a40*/  STS [UR12+0x8], R2 ;  /* 0x00000802ff007988 */ /* 0x0003e4000800080c */
.L_x_24:
[----:B------:R-:W-:Y:S05]  /*0a50*/  @P1 BRA `(.L_x_26) ;  /* 0x0000000000281947 */ /* 0x000fea0003800000 */
[----:B-1234-:R-:W1:Y:S02]  /*0a60*/  LDS R2, [UR12+0x8] ;  /* 0x0000080cff027984 */ /* 0x01ee640008000800 */
[----:B-1----:R-:W-:-:S05]  /*0a70*/  LOP3.LUT R2, R2, 0x1800, RZ, 0xb8, !PT ;  /* 0x0000180002027812 */ /* 0x002fca00078eb8ff */
[----:B------:R2:W-:Y:S02]  /*0a80*/  STS [UR12+0x8], R2 ;  /* 0x00000802ff007988 */ /* 0x0005e4000800080c */
.L_x_25:
[----:B------:R-:W-:Y:S05]  /*0a90*/  @P1 BREAK B1 ;  /* 0x0000000000011942 */ /* 0x000fea0003800000 */
[----:B------:R-:W-:Y:S05]  /*0aa0*/  @P1 BRA `(.L_x_27) ;  /* 0x0000000000241947 */ /* 0x000fea0003800000 */
[----:B-12---:R-:W1:Y:S01]  /*0ab0*/  LDS R2, [UR12+0x8] ;  /* 0x0000080cff027984 */ /* 0x006e620008000800 */
[----:B------:R-:W-:-:S05]  /*0ac0*/  IMAD.MOV.U32 R3, RZ, RZ, 0x6000 ;  /* 0x00006000ff037424 */ /* 0x000fca00078e00ff */
[----:B-1----:R-:W-:-:S04]  /*0ad0*/  LOP3.LUT R2, R2, 0x6000, R3, 0xd8, !PT ;  /* 0x0000600002027812 */ /* 0x002fc800078ed803 */
[----:B------:R-:W-:-:S05]  /*0ae0*/  LOP3.LUT R2, R2, 0x400000, RZ, 0xb8, !PT ;  /* 0x0040000002027812 */ /* 0x000fca00078eb8ff */
[----:B------:R1:W-:Y:S02]  /*0af0*/  STS [UR12+0x8], R2 ;  /* 0x00000802ff007988 */ /* 0x0003e4000800080c */
.L_x_26:
[----:B------:R-:W-:Y:S05]  /*0b00*/  BSYNC B1 ;  /* 0x0000000000017941 */ /* 0x000fea0003800000 */
.L_x_23:
[----:B-1234-:R-:W1:Y:S02]  /*0b10*/  @!P1 LDS R2, [UR12+0x8] ;  /* 0x0000080cff029984 */ /* 0x01ee640008000800 */
[----:B-1----:R-:W-:-:S05]  /*0b20*/  @!P1 LOP3.LUT R2, R2, 0x8000, RZ, 0xb8, !PT ;  /* 0x0000800002029812 */ /* 0x002fca00078eb8ff */
[----:B------:R3:W-:Y:S02]  /*0b30*/  @!P1 STS [UR12+0x8], R2 ;  /* 0x00000802ff009988 */ /* 0x0007e4000800080c */
.L_x_27:
[----:B------:R-:W-:Y:S05]  /*0b40*/  BSYNC B2 ;  /* 0x0000000000027941 */ /* 0x000fea0003800000 */
.L_x_22:
[----:B------:R-:W-:Y:S05]  /*0b50*/  WARPSYNC.ALL ;  /* 0x0000000000007948 */ /* 0x000fea0003800000 */
[----:B------:R-:W-:-:S04]  /*0b60*/  UIADD3 UR17, UR4, 0x80, URZ ;  /* 0x0000008004117890 */ /* 0x000fc8000fffe03f */
[----:B------:R-:W-:-:S04]  /*0b70*/  UIADD3 UR16, UP0, UR17, UR6, URZ ;  /* 0x0000000611107290 */ /* 0x000fc8000ff1e03f */
[----:B------:R-:W-:Y:S01]  /*0b80*/  ULEA.HI.X.SX32 UR17, UR17, UR7, 0x1, UP0 ;  /* 0x0000000711117291 */ /* 0x000fe200080f0e3f */
[----:B------:R-:W-:Y:S11]  /*0b90*/  @P0 BRA `(.L_x_28) ;  /* 0x0000000000280947 */ /* 0x000ff60003800000 */
[----:B-123--:R-:W1:Y:S01]  /*0ba0*/  S2R R2, SR_LANEID ;  /* 0x0000000000027919 */ /* 0x00ee620000000000 */
[----:B------:R-:W-:Y:S05]  /*0bb0*/  WARPSYNC.ALL ;  /* 0x0000000000007948 */ /* 0x000fea0003800000 */
[----:B-1----:R-:W-:-:S05]  /*0bc0*/  IMAD.SHL.U32 R8, R2, 0x4, RZ ;  /* 0x0000000402087824 */ /* 0x002fca00078e00ff */
[----:B------:R-:W1:Y:S01]  /*0bd0*/  LDS R7, [R8+UR12] ;  /* 0x0000000c08077984 */ /* 0x000e620008000800 */
[----:B------:R-:W-:-:S05]  /*0be0*/  IADD3 R2, P2, R8, UR16, RZ ;  /* 0x0000001008027c10 */ /* 0x000fca000ff5e0ff */
[----:B------:R-:W-:-:S05]  /*0bf0*/  IMAD.X R3, RZ, RZ, UR17, P2 ;  /* 0x00000011ff037e24 */ /* 0x000fca00090e06ff */
[----:B-1----:R4:W2:Y:S01]  /*0c00*/  ATOMG.E.EXCH.STRONG.GPU PT, RZ, [R2], R7 ;  /* 0x0000000702ff73a8 */ /* 0x0028a200041ee100 */
[----:B------:R-:W-:-:S04]  /*0c10*/  DEPBAR {5,4,3,2,1,0} ;  /* 0x0000003f0000791a */ /* 0x000fc80000000000 */
[----:B------:R4:W-:Y:S01]  /*0c20*/  UTMACCTL.IV [UR16] ;  /* 0x00000000100079b9 */ /* 0x0009e20008000000 */
[----:B------:R-:W-:Y:S01]  /*0c30*/  NOP ;  /* 0x0000000000007918 */ /* 0x000fe20000000000 */
.L_x_28:
[----:B------:R-:W-:Y:S05]  /*0c40*/  @P0 BRA `(.L_x_29) ;  /* 0x00000000000c0947 */ /* 0x000fea0003800000 */
[----:B------:R0:W-:Y:S01]  /*0c50*/  UTMACMDFLUSH ;  /* 0x00000000000079b7 */ /* 0x0001e20000000000 */
[----:B------:R-:W-:Y:S05]  /*0c60*/  @P0 BRA `(.L_x_29) ;  /* 0x0000000000040947 */ /* 0x000fea0003800000 */
[----:B------:R-:W-:-:S04]  /*0c70*/  DEPBAR.LE SB0, 0x0 ;  /* 0x000080000000791a */ /* 0x000fc80000000000 */
.L_x_29:
[----:B------:R-:W-:Y:S05]  /*0c80*/  WARPSYNC.ALL ;  /* 0x0000000000007948 */ /* 0x000fea0003800000 */
[----:B--2---:R-:W-:Y:S06]  /*0c90*/  BAR.SYNC.DEFER_BLOCKING 0x0 ;  /* 0x0000000000007b1d */ /* 0x004fec0000010000 */
[----:B------:R-:W-:Y:S02]  /*0ca0*/  BSSY B2, `(.L_x_30) ;  /* 0x000000b000027945 */ /* 0x000fe40003800000 */
[----:B------:R-:W-:Y:S06]  /*0cb0*/  BAR.SYNC.DEFER_BLOCKING 0x0 ;  /* 0x0000000000007b1d */ /* 0x000fec0000010000 */
[----:B------:R2:W-:Y:S01]  /*0cc0*/  @!P0 STS [R12], RZ ;  /* 0x000000ff0c008388 */ /* 0x0005e20000000800 */
[----:B------:R-:W-:Y:S01]  /*0cd0*/  NOP ;  /* 0x0000000000007918 */ /* 0x000fe20000000000 */
[----:B------:R-:W-:Y:S05]  /*0ce0*/  @P1 BRA `(.L_x_31) ;  /* 0x0000000000181947 */ /* 0x000fea0003800000 */
[----:B-1-34-:R-:W1:Y:S01]  /*0cf0*/  LDS R2, [UR12+0x8] ;  /* 0x0000080cff027984 */ /* 0x01ae620008000800 */
[----:B------:R-:W3:Y:S01]  /*0d00*/  LDC.64 R8, c[0x0][0x220] ;  /* 0x00008800ff087b82 */ /* 0x000ee20000000a00 */
[----:B------:R-:W-:Y:S02]  /*0d10*/  IMAD.MOV.U32 R3, RZ, RZ, 0x70 ;  /* 0x00000070ff037424 */ /* 0x000fe400078e00ff */
[----:B---3--:R3:W-:Y:S03]  /*0d20*/  STS.64 [UR12], R8 ;  /* 0x00000008ff007988 */ /* 0x0087e60008000a0c */
[----:B-1----:R-:W-:-:S05]  /*0d30*/  LOP3.LUT R2, R2, 0x10, R3, 0xd8, !PT ;  /* 0x0000001002027812 */ /* 0x002fca00078ed803 */
[----:B------:R3:W-:Y:S02]  /*0d40*/  STS [UR12+0x8], R2 ;  /* 0x00000802ff007988 */ /* 0x0007e4000800080c */
.L_x_31:
[----:B----4-:R-:W-:Y:S05]  /*0d50*/  BSYNC B2 ;  /* 0x0000000000027941 */ /* 0x010fea0003800000 */
.L_x_30:
[----:B------:R-:W-:Y:S04]  /*0d60*/  BSSY B3, `(.L_x_32) ;  /* 0x0000011000037945 */ /* 0x000fe80003800000 */
[----:B------:R-:W-:Y:S04]  /*0d70*/  BSSY B2, `(.L_x_33) ;  /* 0x000000e000027945 */ /* 0x000fe80003800000 */
[----:B------:R-:W-:Y:S05]  /*0d80*/  @P1 BRA `(.L_x_34) ;  /* 0x0000000000241947 */ /* 0x000fea0003800000 */
[----:B-1-3--:R-:W1:Y:S01]  /*0d90*/  LDS R2, [UR12+0x34] ;  /* 0x0000340cff027984 */ /* 0x00ae620008000800 */
[----:B------:R-:W-:-:S05]  /*0da0*/  IMAD.MOV.U32 R3, RZ, RZ, 0x3f000000 ;  /* 0x3f000000ff037424 */ /* 0x000fca00078e00ff */
[----:B-1----:R-:W-:-:S05]  /*0db0*/  LOP3.LUT R2, R2, 0xff000000, R3, 0xb8, !PT ;  /* 0xff00000002027812 */ /* 0x002fca00078eb803 */
[----:B------:R1:W-:Y:S01]  /*0dc0*/  STS [UR12+0x34], R2 ;  /* 0x00003402ff007988 */ /* 0x0003e2000800080c */
[----:B------:R-:W-:Y:S05]  /*0dd0*/  @P1 BRA `(.L_x_35) ;  /* 0x00000000001c1947 */ /* 0x000fea0003800000 */
[----:B-1----:R-:W1:Y:S01]  /*0de0*/  LDS R2, [UR12+0x38] ;  /* 0x0000380cff027984 */ /* 0x002e620008000800 */
[----:B------:R-:W-:-:S05]  /*0df0*/  IMAD.MOV.U32 R3, RZ, RZ, 0x7f ;  /* 0x0000007fff037424 */ /* 0x000fca00078e00ff */
[----:B-1----:R-:W-:-:S05]  /*0e00*/  LOP3.LUT R2, R2, 0xff, R3, 0xb8, !PT ;  /* 0x000000ff02027812 */ /* 0x002fca00078eb803 */
[----:B------:R4:W-:Y:S02]  /*0e10*/  STS [UR12+0x38], R2 ;  /* 0x00003802ff007988 */ /* 0x0009e4000800080c */
.L_x_34:
[----:B------:R-:W-:Y:S05]  /*0e20*/  @P1 BREAK B2 ;  /* 0x0000000000021942 */ /* 0x000fea0003800000 */
[----:B------:R-:W-:Y:S05]  /*0e30*/  @P1 BRA `(.L_x_36) ;  /* 0x00000000000c1947 */ /* 0x000fea0003800000 */
[----:B------:R1:W-:Y:S02]  /*0e40*/  STS [UR12+0x20], R5 ;  /* 0x00002005ff007988 */ /* 0x0003e4000800080c */
.L_x_35:
[----:B------:R-:W-:Y:S05]  /*0e50*/  BSYNC B2 ;  /* 0x0000000000027941 */ /* 0x000fea0003800000 */
.L_x_33:
[----:B------:R1:W-:Y:S02]  /*0e60*/  @!P1 STS [UR12+0x24], R4 ;  /* 0x00002404ff009988 */ /* 0x0003e4000800080c */
.L_x_36:
[----:B------:R-:W-:Y:S05]  /*0e70*/  BSYNC B3 ;  /* 0x0000000000037941 */ /* 0x000fea0003800000 */
.L_x_32:
[----:B------:R-:W-:Y:S05]  /*0e80*/  WARPSYNC.ALL ;  /* 0x0000000000007948 */ /* 0x000fea0003800000 */
[----:B------:R-:W-:Y:S04]  /*0e90*/  BSSY B3, `(.L_x_37) ;  /* 0x000000e000037945 */ /* 0x000fe80003800000 */
[----:B------:R-:W-:Y:S05]  /*0ea0*/  @P1 BRA `(.L_x_38) ;  /* 0x0000000000301947 */ /* 0x000fea0003800000 */
[----:B------:R-:W5:Y:S01]  /*0eb0*/  LDS R3, [UR12+0x34] ;  /* 0x0000340cff037984 */ /* 0x000f620008000800 */
[----:B-1----:R-:W1:Y:S03]  /*0ec0*/  LDC.64 R4, c[0x0][0x248] ;  /* 0x00009200ff047b82 */ /* 0x002e660000000a00 */
[----:B---34-:R-:W3:Y:S01]  /*0ed0*/  LDS R2, [UR12+0x1c] ;  /* 0x00001c0cff027984 */ /* 0x018ee20008000800 */
[C---:B-1----:R-:W-:Y:S01]  /*0ee0*/  SHF.L.U64.HI R5, R4.reuse, 0x1, R5 ;  /* 0x0000000104057819 */ /* 0x042fe20000010205 */
[----:B------:R-:W-:-:S03]  /*0ef0*/  IMAD.SHL.U32 R4, R4, 0x2, RZ ;  /* 0x0000000204047824 */ /* 0x000fc600078e00ff */
[--C-:B------:R-:W-:Y:S02]  /*0f00*/  SHF.R.U32.HI R7, RZ, 0x4, R5.reuse ;  /* 0x00000004ff077819 */ /* 0x100fe40000011605 */
[----:B------:R-:W-:-:S05]  /*0f10*/  SHF.R.U64 R4, R4, 0x4, R5 ;  /* 0x0000000404047819 */ /* 0x000fca0000001205 */
[----:B------:R1:W-:Y:S01]  /*0f20*/  STS [UR12+0xc], R4 ;  /* 0x00000c04ff007988 */ /* 0x0003e2000800080c */
[----:B-----5:R-:W-:Y:S02]  /*0f30*/  LOP3.LUT R3, R3, 0x7, RZ, 0xb8, !PT ;  /* 0x0000000703037812 */ /* 0x020fe400078eb8ff */
[----:B---3--:R-:W-:-:S03]  /*0f40*/  LOP3.LUT R2, R2, 0xf, R7, 0xb8, !PT ;  /* 0x0000000f02027812 */ /* 0x008fc600078eb807 */
[----:B------:R1:W-:Y:S04]  /*0f50*/  STS [UR12+0x34], R3 ;  /* 0x00003403ff007988 */ /* 0x0003e8000800080c */
[----:B------:R1:W-:Y:S02]  /*0f60*/  STS [UR12+0x1c], R2 ;  /* 0x00001c02ff007988 */ /* 0x0003e4000800080c */
.L_x_38:
[----:B------:R-:W-:Y:S05]  /*0f70*/  BSYNC B3 ;  /* 0x0000000000037941 */ /* 0x000fea0003800000 */
.L_x_37:
[----:B------:R-:W-:Y:S04]  /*0f80*/  BSSY B3, `(.L_x_39) ;  /* 0x000001a000037945 */ /* 0x000fe80003800000 */
[----:B------:R-:W-:Y:S04]  /*0f90*/  BSSY B4, `(.L_x_40) ;  /* 0x0000015000047945 */ /* 0x000fe80003800000 */
[----:B------:R-:W-:Y:S05]  /*0fa0*/  @P1 BRA `(.L_x_41) ;  /* 0x0000000000201947 */ /* 0x000fea0003800000 */
[----:B-1-34-:R-:W1:Y:S02]  /*0fb0*/  LDS R2, [UR12+0x34] ;  /* 0x0000340cff027984 */ /* 0x01ae640008000800 */
[----:B-1----:R-:W-:-:S05]  /*0fc0*/  LOP3.LUT R2, R2, 0x38, RZ, 0xb8, !PT ;  /* 0x0000003802027812 */ /* 0x002fca00078eb8ff */
[----:B------:R1:W-:Y:S01]  /*0fd0*/  STS [UR12+0x34], R2 ;  /* 0x00003402ff007988 */ /* 0x0003e2000800080c */
[----:B------:R-:W-:Y:S05]  /*0fe0*/  @P1 BRA `(.L_x_42) ;  /* 0x0000000000201947 */ /* 0x000fea0003800000 */
[----:B-1----:R-:W1:Y:S01]  /*0ff0*/  LDS R2, [UR12+0x8] ;  /* 0x0000080cff027984 */ /* 0x002e620008000800 */
[----:B------:R-:W-:-:S05]  /*1000*/  IMAD.MOV.U32 R3, RZ, RZ, 0x780 ;  /* 0x00000780ff037424 */ /* 0x000fca00078e00ff */
[----:B-1----:R-:W-:-:S05]  /*1010*/  LOP3.LUT R2, R2, 0x300, R3, 0xd8, !PT ;  /* 0x0000030002027812 */ /* 0x002fca00078ed803 */
[----:B------:R1:W-:Y:S02]  /*1020*/  STS [UR12+0x8], R2 ;  /* 0x00000802ff007988 */ /* 0x0003e4000800080c */
.L_x_41:
[----:B------:R-:W-:Y:S05]  /*1030*/  @P1 BRA `(.L_x_43) ;  /* 0x0000000000281947 */ /* 0x000fea0003800000 */
[----:B-1-34-:R-:W1:Y:S02]  /*1040*/  LDS R2, [UR12+0x8] ;  /* 0x0000080cff027984 */ /* 0x01ae640008000800 */
[----:B-1----:R-:W-:-:S05]  /*1050*/  LOP3.LUT R2, R2, 0x1800, RZ, 0xb8, !PT ;  /* 0x0000180002027812 */ /* 0x002fca00078eb8ff */
[----:B------:R3:W-:Y:S02]  /*1060*/  STS [UR12+0x8], R2 ;  /* 0x00000802ff007988 */ /* 0x0007e4000800080c */
.L_x_42:
[----:B------:R-:W-:Y:S05]  /*1070*/  @P1 BREAK B4 ;  /* 0x0000000000041942 */ /* 0x000fea0003800000 */
[----:B------:R-:W-:Y:S05]  /*1080*/  @P1 BRA `(.L_x_44) ;  /* 0x0000000000241947 */ /* 0x000fea0003800000 */
[----:B-1-3--:R-:W1:Y:S01]  /*1090*/  LDS R2, [UR12+0x8] ;  /* 0x0000080cff027984 */ /* 0x00ae620008000800 */
[----:B------:R-:W-:-:S05]  /*10a0*/  IMAD.MOV.U32 R3, RZ, RZ, 0x6000 ;  /* 0x00006000ff037424 */ /* 0x000fca00078e00ff */
[----:B-1----:R-:W-:-:S04]  /*10b0*/  LOP3.LUT R2, R2, 0x6000, R3, 0xd8, !PT ;  /* 0x0000600002027812 */ /* 0x002fc800078ed803 */
[----:B------:R-:W-:-:S05]  /*10c0*/  LOP3.LUT R2, R2, 0x400000, RZ, 0xb8, !PT ;  /* 0x0040000002027812 */ /* 0x000fca00078eb8ff */
[----:B------:R1:W-:Y:S02]  /*10d0*/  STS [UR12+0x8], R2 ;  /* 0x00000802ff007988 */ /* 0x0003e4000800080c */
.L_x_43:
[----:B------:R-:W-:Y:S05]  /*10e0*/  BSYNC B4 ;  /* 0x0000000000047941 */ /* 0x000fea0003800000 */
.L_x_40:
[----:B-1-34-:R-:W1:Y:S02]  /*10f0*/  @!P1 LDS R2, [UR12+0x8] ;  /* 0x0000080cff029984 */ /* 0x01ae640008000800 */
[----:B-1----:R-:W-:-:S05]  /*1100*/  @!P1 LOP3.LUT R2, R2, 0x8000, RZ, 0xb8, !PT ;  /* 0x0000800002029812 */ /* 0x002fca00078eb8ff */
[----:B------:R4:W-:Y:S02]  /*1110*/  @!P1 STS [UR12+0x8], R2 ;  /* 0x00000802ff009988 */ /* 0x0009e4000800080c */
.L_x_44:
[----:B------:R-:W-:Y:S05]  /*1120*/  BSYNC B3 ;  /* 0x0000000000037941 */ /* 0x000fea0003800000 */
.L_x_39:
[----:B------:R-:W-:Y:S05]  /*1130*/  WARPSYNC.ALL ;  /* 0x0000000000007948 */ /* 0x000fea0003800000 */
[----:B------:R-:W-:Y:S01]  /*1140*/  UIADD3 UR4, UR4, 0x100, URZ ;  /* 0x0000010004047890 */ /* 0x000fe2000fffe03f */
[----:B------:R-:W-:Y:S01]  /*1150*/  ISETP.GE.AND P2, PT, R15, 0x1, PT ;  /* 0x000000010f00780c */ /* 0x000fe20003f46270 */
[----:B------:R-:W-:Y:S01]  /*1160*/  IMAD.MOV.U32 R24, RZ, RZ, RZ ;  /* 0x000000ffff187224 */ /* 0x000fe200078e00ff */
[----:B------:R-:W-:Y:S01]  /*1170*/  SHF.R.U32.HI R7, RZ, 0x5, R0 ;  /* 0x00000005ff077819 */ /* 0x000fe20000011600 */
[----:B------:R-:W-:-:S04]  /*1180*/  UIADD3 UR21, UP0, UR4, UR6, URZ ;  /* 0x0000000604157290 */ /* 0x000fc8000ff1e03f */
[----:B------:R-:W-:Y:S01]  /*1190*/  ULEA.HI.X.SX32 UR22, UR4, UR7, 0x1, UP0 ;  /* 0x0000000704167291 */ /* 0x000fe200080f0e3f */
[----:B------:R-:W-:Y:S11]  /*11a0*/  @P0 BRA `(.L_x_45) ;  /* 0x0000000000300947 */ /* 0x000ff60003800000 */
[----:B-1-34-:R-:W1:Y:S01]  /*11b0*/  S2R R2, SR_LANEID ;  /* 0x0000000000027919 */ /* 0x01ae620000000000 */
[----:B------:R-:W-:Y:S05]  /*11c0*/  WARPSYNC.ALL ;  /* 0x0000000000007948 */ /* 0x000fea0003800000 */
[----:B-1----:R-:W-:-:S05]  /*11d0*/  IMAD.SHL.U32 R4, R2, 0x4, RZ ;  /* 0x0000000402047824 */ /* 0x002fca00078e00ff */
[----:B------:R-:W1:Y:S01]  /*11e0*/  LDS R5, [R4+UR12] ;  /* 0x0000000c04057984 */ /* 0x000e620008000800 */
[----:B------:R-:W-:Y:S01]  /*11f0*/  IADD3 R2, P3, R4, UR21, RZ ;  /* 0x0000001504027c10 */ /* 0x000fe2000ff7e0ff */
[----:B------:R-:W-:-:S04]  /*1200*/  UMOV UR4, UR21 ;  /* 0x0000001500047c82 */ /* 0x000fc80008000000 */
[----:B------:R-:W-:Y:S01]  /*1210*/  IMAD.X R3, RZ, RZ, UR22, P3 ;  /* 0x00000016ff037e24 */ /* 0x000fe200098e06ff */
[----:B------:R-:W-:-:S04]  /*1220*/  UMOV UR5, UR22 ;  /* 0x0000001600057c82 */ /* 0x000fc80008000000 */
[----:B-1----:R1:W3:Y:S01]  /*1230*/  ATOMG.E.EXCH.STRONG.GPU PT, RZ, [R2], R5 ;  /* 0x0000000502ff73a8 */ /* 0x0022e200041ee100 */
[----:B------:R-:W-:-:S04]  /*1240*/  DEPBAR {5,4,3,2,1,0} ;  /* 0x0000003f0000791a */ /* 0x000fc80000000000 */
[----:B------:R1:W-:Y:S01]  /*1250*/  UTMACCTL.IV [UR4] ;  /* 0x00000000040079b9 */ /* 0x0003e20008000000 */
[----:B------:R-:W-:Y:S01]  /*1260*/  NOP ;  /* 0x0000000000007918 */ /* 0x000fe20000000000 */
.L_x_45:
[----:B------:R-:W-:Y:S05]  /*1270*/  @P0 BRA `(.L_x_46) ;  /* 0x00000000000c0947 */ /* 0x000fea0003800000 */
[----:B------:R0:W-:Y:S01]  /*1280*/  UTMACMDFLUSH ;  /* 0x00000000000079b7 */ /* 0x0001e20000000000 */
[----:B------:R-:W-:Y:S05]  /*1290*/  @P0 BRA `(.L_x_46) ;  /* 0x0000000000040947 */ /* 0x000fea0003800000 */
[----:B------:R-:W-:-:S04]  /*12a0*/  DEPBAR.LE SB0, 0x0 ;  /* 0x000080000000791a */ /* 0x000fc80000000000 */
.L_x_46:
[----:B------:R-:W-:Y:S05]  /*12b0*/  WARPSYNC.ALL ;  /* 0x0000000000007948 */ /* 0x000fea0003800000 */
[----:B---3--:R-:W-:Y:S01]  /*12c0*/  BAR.SYNC.DEFER_BLOCKING 0x0 ;  /* 0x0000000000007b1d */ /* 0x008fe20000010000 */
[----:B------:R-:W-:Y:S01]  /*12d0*/  R2UR UR20, R7 ;  /* 0x00000000071472ca */ /* 0x000fe200000e0000 */
[----:B------:R-:W-:Y:S01]  /*12e0*/  USHF.L.U32 UR13, UR23, 0x8, URZ ;  /* 0x00000008170d7899 */ /* 0x000fe2000800063f */
[----:B------:R-:W-:Y:S01]  /*12f0*/  IMAD.MOV.U32 R25, RZ, RZ, RZ ;  /* 0x000000ffff197224 */ /* 0x000fe200078e00ff */
[----:B------:R-:W-:Y:S01]  /*1300*/  USHF.L.U32 UR7, UR29, 0x7, URZ ;  /* 0x000000071d077899 */ /* 0x000fe2000800063f */
[----:B------:R-:W-:Y:S01]  /*1310*/  CS2R R26, SRZ ;  /* 0x00000000001a7805 */ /* 0x000fe2000001ff00 */
[----:B------:R-:W-:Y:S01]  /*1320*/  VOTEU.ALL UP0, P1 ;  /* 0x00000000003f7886 */ /* 0x000fe20000800000 */
[----:B-1----:R-:W-:Y:S01]  /*1330*/  UMOV UR4, 0x1 ;  /* 0x0000000100047882 */ /* 0x002fe20000000000 */
[----:B------:R-:W-:-:S02]  /*1340*/  CS2R R28, SRZ ;  /* 0x00000000001c7805 */ /* 0x000fc4000001ff00 */
[----:B------:R-:W-:Y:S02]  /*1350*/  CS2R R30, SRZ ;  /* 0x00000000001e7805 */ /* 0x000fe4000001ff00 */
[----:B------:R-:W-:Y:S01]  /*1360*/  CS2R R32, SRZ ;  /* 0x0000000000207805 */ /* 0x000fe2000001ff00 */
[----:B------:R-:W-:-:S04]  /*1370*/  @!UP0 UIADD3 UR4, -UR4, 0x100000, URZ ;  /* 0x0010000004048890 */ /* 0x000fc8000fffe13f */
[----:B------:R-:W-:Y:S02]  /*1380*/  @!UP0 USHF.L.U32 UR5, UR4, 0xb, URZ ;  /* 0x0000000b04058899 */ /* 0x000fe4000800063f */
[----:B------:R-:W-:Y:S01]  /*1390*/  @!UP0 USHF.L.U32 UR4, UR4, 0x1, URZ ;  /* 0x0000000104048899 */ /* 0x000fe2000800063f */
[----:B------:R-:W-:Y:S01]  /*13a0*/  CS2R R34, SRZ ;  /* 0x0000000000227805 */ /* 0x000fe2000001ff00 */
[----:B------:R-:W-:Y:S01]  /*13b0*/  VOTEU.ALL UP0, P1 ;  /* 0x00000000003f7886 */ /* 0x000fe20000800000 */
[----:B------:R-:W-:Y:S02]  /*13c0*/  CS2R R36, SRZ ;  /* 0x0000000000247805 */ /* 0x000fe4000001ff00 */
[----:B------:R-:W-:Y:S02]  /*13d0*/  CS2R R38, SRZ ;  /* 0x0000000000267805 */ /* 0x000fe4000001ff00 */
[----:B------:R-:W-:Y:S02]  /*13e0*/  CS2R R40, SRZ ;  /* 0x0000000000287805 */ /* 0x000fe4000001ff00 */
[----:B------:R-:W-:-:S02]  /*13f0*/  CS2R R42, SRZ ;  /* 0x00000000002a7805 */ /* 0x000fc4000001ff00 */
[----:B------:R-:W-:Y:S02]  /*1400*/  CS2R R44, SRZ ;  /* 0x00000000002c7805 */ /* 0x000fe4000001ff00 */
[----:B------:R-:W-:Y:S02]  /*1410*/  CS2R R46, SRZ ;  /* 0x00000000002e7805 */ /* 0x000fe4000001ff00 */
[----:B------:R-:W-:Y:S02]  /*1420*/  CS2R R48, SRZ ;  /* 0x0000000000307805 */ /* 0x000fe4000001ff00 */
[----:B------:R-:W-:Y:S02]  /*1430*/  CS2R R50, SRZ ;  /* 0x0000000000327805 */ /* 0x000fe4000001ff00 */
[----:B------:R-:W-:Y:S02]  /*1440*/  CS2R R52, SRZ ;  /* 0x0000000000347805 */ /* 0x000fe4000001ff00 */
[----:B------:R-:W-:Y:S01]  /*1450*/  CS2R R54, SRZ ;  /* 0x0000000000367805 */ /* 0x000fe2000001ff00 */
[----:B------:R-:W1:Y:S02]  /*1460*/  FENCE.VIEW.ASYNC.S ;  /* 0x00000000000073c6 */ /* 0x000e640000000000 */
[----:B-1----:R1:W3:Y:S01]  /*1470*/  @!UP0 SYNCS.EXCH.64 URZ, [UR12+0x6000], UR4 ;  /* 0x006000040c3f85b2 */ /* 0x0022e20008000100 */
[----:B------:R-:W-:-:S02]  /*1480*/  CS2R R56, SRZ ;  /* 0x0000000000387805 */ /* 0x000fc4000001ff00 */
[----:B------:R-:W-:Y:S02]  /*1490*/  CS2R R58, SRZ ;  /* 0x00000000003a7805 */ /* 0x000fe4000001ff00 */
[----:B------:R-:W-:Y:S02]  /*14a0*/  CS2R R60, SRZ ;  /* 0x00000000003c7805 */ /* 0x000fe4000001ff00 */
        /* <DEDUP_REMOVED lines=44> */
[----:B------:R-:W-:Y:S01]  /*1770*/  CS2R R150, SRZ ;  /* 0x0000000000967805 */ /* 0x000fe2000001ff00 */
[----:B-1----:R-:W-:Y:S06]  /*1780*/  @!P2 BRA `(.L_x_47) ;  /* 0x000000080014a947 */ /* 0x002fec0003800000 */
[----:B------:R-:W-:Y:S01]  /*1790*/  USHF.R.U32.HI UR4, URZ, 0x4, UR12 ;  /* 0x000000043f047899 */ /* 0x000fe2000801160c */
[----:B------:R-:W-:Y:S01]  /*17a0*/  CS2R R24, SRZ ;  /* 0x0000000000187805 */ /* 0x000fe2000001ff00 */
[----:B------:R-:W-:Y:S01]  /*17b0*/  UIADD3 UR6, UR12, 0x4000, URZ ;  /* 0x000040000c067890 */ /* 0x000fe2000fffe03f */
[----:B------:R-:W-:Y:S01]  /*17c0*/  CS2R R26, SRZ ;  /* 0x00000000001a7805 */ /* 0x000fe2000001ff00 */
[----:B------:R-:W-:Y:S01]  /*17d0*/  USGXT.U32 UR4, UR4, 0xe ;  /* 0x0000000e0404789a */ /* 0x000fe20008000000 */
        /* <DEDUP_REMOVED lines=61> */
[----:B------:R-:W-:Y:S01]  /*1bb0*/  CS2R R150, SRZ ;  /* 0x0000000000967805 */ /* 0x000fe2000001ff00 */
[----:B------:R-:W-:Y:S01]  /*1bc0*/  UMOV UR8, 0x1000080 ;  /* 0x0100008000087882 */ /* 0x000fe20000000000 */
[----:B------:R-:W-:Y:S01]  /*1bd0*/  UMOV UR9, 0x40000040 ;  /* 0x4000004000097882 */ /* 0x000fe20000000000 */
[----:B------:R-:W-:Y:S01]  /*1be0*/  UMOV UR5, URZ ;  /* 0x0000003f00057c82 */ /* 0x000fe20008000000 */
[----:B------:R-:W-:Y:S01]  /*1bf0*/  IMAD.U32 R5, RZ, RZ, UR6 ;  /* 0x00000006ff057e24 */ /* 0x000fe2000f8e00ff */
[----:B------:R-:W-:-:S02]  /*1c00*/  ULOP3.LUT UR28, UR4, 0x1000000, URZ, 0xfc, !UPT ;  /* 0x01000000041c7892 */ /* 0x000fc4000f8efc3f */
[----:B------:R-:W-:Y:S01]  /*1c10*/  UIADD3.64 UR26, UR4, UR8, URZ ;  /* 0x00000008041a7297 */ /* 0x000fe2000fffe03f */
[----:B------:R-:W-:-:S11]  /*1c20*/  UMOV UR6, URZ ;  /* 0x0000003f00067c82 */ /* 0x000fd60008000000 */
.L_x_49:
[----:B---3--:R-:W-:Y:S01]  /*1c30*/  BAR.SYNC.DEFER_BLOCKING 0x0 ;  /* 0x0000000000007b1d */ /* 0x008fe20000010000 */
[----:B------:R-:W-:Y:S01]  /*1c40*/  ELECT P0, URZ, PT ;  /* 0x00000000003f782f */ /* 0x000fe20003800000 */
[----:B----4-:R-:W-:Y:S01]  /*1c50*/  @!P1 IMAD.MOV.U32 R2, RZ, RZ, 0x6000 ;  /* 0x00006000ff029424 */ /* 0x010fe200078e00ff */
[----:B------:R-:W-:Y:S02]  /*1c60*/  ULOP3.LUT UR10, UR20, 0x3, URZ, 0xc0, !UPT ;  /* 0x00000003140a7892 */ /* 0x000fe4000f8ec03f */
[----:B------:R-:W-:Y:S01]  /*1c70*/  ISETP.LT.U32.AND P0, PT, R6, 0x20, P0 ;  /* 0x000000200600780c */ /* 0x000fe20000701070 */
[----:B------:R-:W-:Y:S01]  /*1c80*/  UMOV UR11, UR6 ;  /* 0x00000006000b7c82 */ /* 0x000fe20008000000 */
[----:B------:R-:W-:Y:S02]  /*1c90*/  ULEA UR8, UR10, UR12, 0xc ;  /* 0x0000000c0a087291 */ /* 0x000fe4000f8e603f */
[----:B------:R-:W-:-:S09]  /*1ca0*/  ULEA UR10, UR10, UR13, 0x6 ;  /* 0x0000000d0a0a7291 */ /* 0x000fd2000f8e303f */
[----:B------:R-:W-:Y:S01]  /*1cb0*/  VOTEU.ANY UP0, P0 ;  /* 0x00000000003f7886 */ /* 0x000fe20000000100 */
[----:B------:R-:W-:-:S04]  /*1cc0*/  VOTEU.ANY UP1, P0 ;  /* 0x00000000003f7886 */ /* 0x000fc80000020100 */
[----:B------:R-:W-:Y:S02]  /*1cd0*/  @UP0 UIADD3 UR4, UR12, 0x4000, URZ ;  /* 0x000040000c040890 */ /* 0x000fe4000fffe03f */
[----:B------:R1:W-:Y:S01]  /*1ce0*/  @!P1 SYNCS.ARRIVE.TRANS64 RZ, [UR12+0x6000], R2 ;  /* 0x00600002ffff99a7 */ /* 0x0003e2000800000c */
[----:B------:R-:W-:Y:S01]  /*1cf0*/  @UP0 UIADD3 UR5, UR12, 0x6000, URZ ;  /* 0x000060000c050890 */ /* 0x000fe2000fffe03f */
[----:B------:R-:W-:Y:S01]  /*1d00*/  @UP0 UMOV UR18, UR14 ;  /* 0x0000000e00120c82 */ /* 0x000fe20008000000 */
[----:B------:R-:W-:Y:S01]  /*1d10*/  @UP0 UMOV UR19, UR15 ;  /* 0x0000000f00130c82 */ /* 0x000fe20008000000 */
[----:B------:R-:W-:Y:S01]  /*1d20*/  @P0 IMAD.U32 R5, RZ, RZ, UR4 ;  /* 0x00000004ff050e24 */ /* 0x000fe2000f8e00ff */
[----:B-1----:R-:W-:-:S04]  /*1d30*/  SHF.L.U32 R2, R13, 0x1f, RZ ;  /* 0x0000001f0d027819 */ /* 0x002fc800000006ff */
[----:B------:R-:W-:Y:S01]  /*1d40*/  @P0 R2UR UR4, R5 ;  /* 0x00000000050402ca */ /* 0x000fe200000e0000 */
[----:B------:R-:W-:Y:S01]  /*1d50*/  BAR.SYNC.DEFER_BLOCKING 0x0 ;  /* 0x0000000000007b1d */ /* 0x000fe20000010000 */
[----:B------:R-:W-:-:S04]  /*1d60*/  ELECT P0, URZ, PT ;  /* 0x00000000003f782f */ /* 0x000fc80003800000 */
[----:B------:R-:W-:-:S13]  /*1d70*/  ISETP.LT.U32.AND P0, PT, R6, 0x80, P0 ;  /* 0x000000800600780c */ /* 0x000fda0000701070 */
[----:B------:R-:W-:-:S05]  /*1d80*/  VOTEU.ANY UP0, P0 ;  /* 0x00000000003f7886 */ /* 0x000fca0000000100 */
[----:B------:R-:W-:Y:S01]  /*1d90*/  @UP0 UIADD3 UR9, UR12, 0x6000, URZ ;  /* 0x000060000c090890 */ /* 0x000fe2000fffe03f */
[----:B------:R1:W-:Y:S01]  /*1da0*/  @UP1 UTMALDG.2D [UR4], [UR18] ;  /* 0x00000004120015b4 */ /* 0x0003e20008008000 */
[----:B------:R-:W-:Y:S01]  /*1db0*/  VOTEU.ANY UP1, P0 ;  /* 0x00000000003f7886 */ /* 0x000fe20000020100 */
[----:B------:R3:W-:Y:S06]  /*1dc0*/  MEMBAR.ALL.CTA ;  /* 0x0000000000007992 */ /* 0x0007ec0000008000 */
[----:B---3--:R-:W3:Y:S01]  /*1dd0*/  FENCE.VIEW.ASYNC.S ;  /* 0x00000000000073c6 */ /* 0x008ee20000000000 */
[----:B-1----:R-:W-:Y:S01]  /*1de0*/  @UP0 UMOV UR4, UR16 ;  /* 0x0000001000040c82 */ /* 0x002fe20008000000 */
[----:B------:R-:W-:Y:S01]  /*1df0*/  @UP0 UMOV UR5, UR17 ;  /* 0x0000001100050c82 */ /* 0x000fe20008000000 */
[----:B---3--:R-:W-:Y:S06]  /*1e00*/  BAR.SYNC.DEFER_BLOCKING 0x0 ;  /* 0x0000000000007b1d */ /* 0x008fec0000010000 */
[----:B------:R1:W-:Y:S02]  /*1e10*/  @UP1 UTMALDG.2D [UR8], [UR4] ;  /* 0x00000008040015b4 */ /* 0x0003e40008008000 */
[----:B------:R-:W-:Y:S06]  /*1e20*/  BAR.SYNC.DEFER_BLOCKING 0x0 ;  /* 0x0000000000007b1d */ /* 0x000fec0000010000 */
[----:B------:R-:W3:Y:S02]  /*1e30*/  SYNCS.PHASECHK.TRANS64.TRYWAIT P0, [UR12+0x6000], R2 ;  /* 0x00600002ff0075a7 */ /* 0x000ee4000800014c */
[----:B-1-3--:R-:W-:Y:S05]  /*1e40*/  @!P0 BRA `(.L_x_48) ;  /* 0x0000000800348947 */ /* 0x00afea0003800000 */
.L_x_50:
[----:B------:R-:W-:Y:S01]  /*1e50*/  USHF.L.U32 UR4, UR20, 0x6, URZ ;  /* 0x0000000614047899 */ /* 0x000fe2000800063f */
[----:B------:R-:W-:Y:S01]  /*1e60*/  IMAD.MOV.U32 R3, RZ, RZ, -0x7fffffe0 ;  /* 0x80000020ff037424 */ /* 0x000fe200078e00ff */
[----:B------:R-:W-:Y:S02]  /*1e70*/  WARPGROUP.DEPBAR.LE gsb0, 0x0 ;  /* 0x00008000000079c5 */ /* 0x000fe40000010000 */
[----:B------:R-:W-:Y:S01]  /*1e80*/  ULOP3.LUT UR4, UR4, 0x100, URZ, 0xc0, !UPT ;  /* 0x0000010004047892 */ /* 0x000fe2000f8ec03f */
[----:B------:R-:W-:Y:S01]  /*1e90*/  WARPGROUP.ARRIVE ;  /* 0x00000000000079c5 */ /* 0x000fe20000000000 */
[----:B------:R-:W-:Y:S01]  /*1ea0*/  R2UR UR9, R3 ;  /* 0x00000000030972ca */ /* 0x000fe200000e0000 */
[----:B------:R-:W-:Y:S01]  /*1eb0*/  UMOV UR10, UR28 ;  /* 0x0000001c000a7c82 */ /* 0x000fe20008000000 */
[----:B------:R-:W-:Y:S01]  /*1ec0*/  UMOV UR11, 0x40000040 ;  /* 0x40000040000b7882 */ /* 0x000fe20000000000 */
[----:B------:R-:W-:Y:S01]  /*1ed0*/  IMAD.MOV.U32 R3, RZ, RZ, RZ ;  /* 0x000000ffff037224 */ /* 0x000fe200078e00ff */
[----:B------:R-:W-:Y:S01]  /*1ee0*/  LEA.HI R2, R5, UR4, RZ, 0x1c ;  /* 0x0000000405027c11 */ /* 0x000fe2000f8fe0ff */
[----:B------:R-:W-:Y:S01]  /*1ef0*/  UIADD3 UR6, UR6, 0x20, URZ ;  /* 0x0000002006067890 */ /* 0x000fe2000fffe03f */
[----:B------:R-:W-:-:S02]  /*1f00*/  LOP3.LUT R13, R13, 0x1, RZ, 0x3c, !PT ;  /* 0x000000010d0d7812 */ /* 0x000fc400078e3cff */
[----:B------:R-:W-:-:S04]  /*1f10*/  LOP3.LUT R2, R2, 0x3fff, RZ, 0xc0, !PT ;  /* 0x00003fff02027812 */ /* 0x000fc800078ec0ff */
[----:B------:R-:W-:Y:S01]  /*1f20*/  R2UR UR8, R2 ;  /* 0x00000000020872ca */ /* 0x000fe200000e0000 */
[----:B------:R-:W-:Y:S02]  /*1f30*/  IMAD.MOV.U32 R4, RZ, RZ, R2 ;  /* 0x000000ffff047224 */ /* 0x000fe400078e0002 */
[----:B------:R-:W1:Y:S03]  /*1f40*/  LDC R2, c[0x0][0x230] ;  /* 0x00008c00ff027b82 */ /* 0x000e660000000800 */
[----:B------:R-:W-:-:S04]  /*1f50*/  IADD3 R8, P0, R4, 0x2, RZ ;  /* 0x0000000204087810 */ /* 0x000fc80007f1e0ff */
[----:B------:R-:W-:Y:S02]  /*1f60*/  IADD3.X R9, R3, -0x7fffffe0, RZ, P0, !PT ;  /* 0x8000002003097810 */ /* 0x000fe400007fe4ff */
[----:B------:R-:W-:Y:S01]  /*1f70*/  R2UR UR24, R8 ;  /* 0x00000000081872ca */ /* 0x000fe200000e0000 */
[----:B------:R-:W-:Y:S01]  /*1f80*/  HGMMA.64x256x16.F32 R24, gdesc[UR8].tnspB, R24 ;  /* 0x43e00000081879f0 */ /* 0x000fe20008700818 */
[----:B------:R-:W-:Y:S02]  /*1f90*/  R2UR UR25, R9 ;  /* 0x00000000091972ca */ /* 0x000fe400000e0000 */
[----:B-1----:R-:W-:-:S15]  /*1fa0*/  ISETP.LE.AND P0, PT, R2, UR6, PT ;  /* 0x0000000602007c0c */ /* 0x002fde000bf03270 */
[----:B------:R-:W-:-:S10]  /*1fb0*/  NOP ;  /* 0x0000000000007918 */ /* 0x000fd40000000000 */
[----:B------:R-:W-:Y:S01]  /*1fc0*/  HGMMA.64x256x16.F32 R24, gdesc[UR24].tnspB, R24, gsb0 ;  /* 0x43e00000181879f0 */ /* 0x000fe20008000818 */
[----:B------:R-:W-:Y:S05]  /*1fd0*/  @!P0 BRA `(.L_x_49) ;  /* 0xfffffffc00148947 */ /* 0x000fea000383ffff */
.L_x_47:
[----:B------:R-:W-:Y:S02]  /*1fe0*/  WARPGROUP.DEPBAR.LE gsb0, 0x0 ;  /* 0x00008000000079c5 */ /* 0x000fe40000010000 */
[----:B---3--:R-:W-:Y:S01]  /*1ff0*/  BAR.SYNC.DEFER_BLOCKING 0x0 ;  /* 0x0000000000007b1d */ /* 0x008fe20000010000 */
[C---:B----4-:R-:W-:Y:S01]  /*2000*/  IMAD.SHL.U32 R2, R0.reuse, 0x80, RZ ;  /* 0x0000008000027824 */ /* 0x050fe200078e00ff */
[----:B------:R-:W-:Y:S01]  /*2010*/  F2FP.F16.F32.PACK_AB R24, R25, R24 ;  /* 0x000000181918723e */ /* 0x000fe200000000ff */
[----:B------:R-:W-:Y:S01]  /*2020*/  IMAD.SHL.U32 R3, R0, 0x10, RZ ;  /* 0x0000001000037824 */ /* 0x000fe200078e00ff */
[----:B------:R-:W-:Y:S02]  /*2030*/  F2FP.F16.F32.PACK_AB R25, R27, R26 ;  /* 0x0000001a1b19723e */ /* 0x000fe400000000ff */
[----:B------:R-:W-:Y:S02]  /*2040*/  ELECT P0, URZ, PT ;  /* 0x00000000003f782f */ /* 0x000fe40003800000 */
[----:B------:R-:W-:Y:S01]  /*2050*/  LOP3.LUT R2, R2, 0x780, RZ, 0xc0, !PT ;  /* 0x0000078002027812 */ /* 0x000fe200078ec0ff */
[----:B------:R-:W-:Y:S01]  /*2060*/  ULOP3.LUT UR20, UR20, 0x3, URZ, 0xc0, !UPT ;  /* 0x0000000314147892 */ /* 0x000fe2000f8ec03f */
[----:B------:R-:W-:Y:S01]  /*2070*/  F2FP.F16.F32.PACK_AB R56, R57, R56 ;  /* 0x000000383938723e */ /* 0x000fe200000000ff */
[----:B------:R-:W-:Y:S01]  /*2080*/  UMOV UR10, UR7 ;  /* 0x00000007000a7c82 */ /* 0x000fe20008000000 */
[----:B------:R-:W-:Y:S01]  /*2090*/  LOP3.LUT R3, R2, 0x70, R3, 0xf8, !PT ;  /* 0x0000007002037812 */ /* 0x000fe200078ef803 */
[----:B------:R-:W-:Y:S01]  /*20a0*/  IMAD.SHL.U32 R2, R0, 0x40, RZ ;  /* 0x0000004000027824 */ /* 0x000fe200078e00ff */
[----:B------:R-:W-:Y:S01]  /*20b0*/  F2FP.F16.F32.PACK_AB R26, R29, R28 ;  /* 0x0000001c1d1a723e */ /* 0x000fe200000000ff */
[----:B------:R-:W-:Y:S01]  /*20c0*/  ULEA UR8, UR20, UR12, 0xe ;  /* 0x0000000c14087291 */ /* 0x000fe2000f8e703f */
[----:B------:R-:W-:Y:S01]  /*20d0*/  LOP3.LUT R3, R3, 0x10, R0, 0x78, !PT ;  /* 0x0000001003037812 */ /* 0x000fe200078e7800 */
[----:B------:R-:W-:Y:S01]  /*20e0*/  ULEA UR9, UR20, UR13, 0x6 ;  /* 0x0000000d14097291 */ /* 0x000fe2000f8e303f */
[----:B------:R-:W-:-:S02]  /*20f0*/  F2FP.F16.F32.PACK_AB R27, R31, R30 ;  /* 0x0000001e1f1b723e */ /* 0x000fc400000000ff */
[----:B------:R-:W-:Y:S02]  /*2100*/  LOP3.LUT R2, R3, 0x3800, R2, 0xf8, !PT ;  /* 0x0000380003027812 */ /* 0x000fe400078ef802 */
[----:B------:R-:W-:Y:S02]  /*2110*/  F2FP.F16.F32.PACK_AB R57, R59, R58 ;  /* 0x0000003a3b39723e */ /* 0x000fe400000000ff */
[C---:B------:R-:W-:Y:S01]  /*2120*/  LOP3.LUT R3, R2.reuse, 0x20, RZ, 0x3c, !PT ;  /* 0x0000002002037812 */ /* 0x040fe200078e3cff */
[----:B------:R-:W-:Y:S01]  /*2130*/  VIADD R0, R2, UR12 ;  /* 0x0000000c02007c36 */ /* 0x000fe20008000000 */
[----:B------:R-:W1:Y:S02]  /*2140*/  @!P1 SYNCS.CCTL.IV [UR12+0x6000] ;  /* 0x00600000ff0099b1 */ /* 0x000e64000800000c */
[----:B-1----:R-:W-:Y:S01]  /*2150*/  BAR.SYNC.DEFER_BLOCKING 0x0 ;  /* 0x0000000000007b1d */ /* 0x002fe20000010000 */
[----:B------:R-:W-:Y:S01]  /*2160*/  F2FP.F16.F32.PACK_AB R88, R89, R88 ;  /* 0x000000585958723e */ /* 0x000fe200000000ff */
[----:B------:R-:W-:Y:S01]  /*2170*/  VIADD R3, R3, UR12 ;  /* 0x0000000c03037c36 */ /* 0x000fe20008000000 */
[----:B------:R-:W-:-:S02]  /*2180*/  F2FP.F16.F32.PACK_AB R58, R61, R60 ;  /* 0x0000003c3d3a723e */ /* 0x000fc400000000ff */
[----:B------:R-:W-:Y:S02]  /*2190*/  F2FP.F16.F32.PACK_AB R59, R63, R62 ;  /* 0x0000003e3f3b723e */ /* 0x000fe400000000ff */
[----:B------:R-:W-:Y:S02]  /*21a0*/  F2FP.F16.F32.PACK_AB R89, R91, R90 ;  /* 0x0000005a5b59723e */ /* 0x000fe400000000ff */
[----:B------:R-:W-:Y:S02]  /*21b0*/  F2FP.F16.F32.PACK_AB R120, R121, R120 ;  /* 0x000000787978723e */ /* 0x000fe400000000ff */
[----:B------:R-:W-:Y:S02]  /*21c0*/  F2FP.F16.F32.PACK_AB R32, R33, R32 ;  /* 0x000000202120723e */ /* 0x000fe400000000ff */
[----:B------:R-:W-:Y:S02]  /*21d0*/  F2FP.F16.F32.PACK_AB R90, R93, R92 ;  /* 0x0000005c5d5a723e */ /* 0x000fe400000000ff */
[----:B------:R-:W-:-:S02]  /*21e0*/  F2FP.F16.F32.PACK_AB R91, R95, R94 ;  /* 0x0000005e5f5b723e */ /* 0x000fc400000000ff */
[----:B------:R-:W-:Y:S02]  /*21f0*/  F2FP.F16.F32.PACK_AB R121, R123, R122 ;  /* 0x0000007a7b79723e */ /* 0x000fe400000000ff */
[----:B------:R-:W-:Y:S02]  /*2200*/  F2FP.F16.F32.PACK_AB R33, R35, R34 ;  /* 0x000000222321723e */ /* 0x000fe400000000ff */
[----:B------:R-:W-:Y:S02]  /*2210*/  F2FP.F16.F32.PACK_AB R64, R65, R64 ;  /* 0x000000404140723e */ /* 0x000fe400000000ff */
[----:B------:R-:W-:Y:S01]  /*2220*/  F2FP.F16.F32.PACK_AB R122, R125, R124 ;  /* 0x0000007c7d7a723e */ /* 0x000fe200000000ff */
[----:B------:R-:W-:Y:S01]  /*2230*/  STSM.16.M88.4 [R0], R24 ;  /* 0x0000001800007844 */ /* 0x000fe20000000200 */
[----:B------:R-:W-:Y:S02]  /*2240*/  F2FP.F16.F32.PACK_AB R123, R127, R126 ;  /* 0x0000007e7f7b723e */ /* 0x000fe400000000ff */
[----:B------:R-:W-:Y:S01]  /*2250*/  LOP3.LUT R4, R2, 0x40, RZ, 0x3c, !PT ;  /* 0x0000004002047812 */ /* 0x000fe200078e3cff */
[----:B------:R-:W-:Y:S01]  /*2260*/  STSM.16.M88.4 [R0+0x4000], R56 ;  /* 0x0040003800007844 */ /* 0x000fe20000000200 */
[----:B------:R-:W-:-:S02]  /*2270*/  F2FP.F16.F32.PACK_AB R34, R37, R36 ;  /* 0x000000242522723e */ /* 0x000fc400000000ff */
[----:B------:R-:W-:Y:S01]  /*2280*/  F2FP.F16.F32.PACK_AB R35, R39, R38 ;  /* 0x000000262723723e */ /* 0x000fe200000000ff */
[----:B------:R-:W-:Y:S01]  /*2290*/  STSM.16.M88.4 [R0+0x8000], R88 ;  /* 0x0080005800007844 */ /* 0x000fe20000000200 */
[----:B------:R-:W-:Y:S01]  /*22a0*/  F2FP.F16.F32.PACK_AB R65, R67, R66 ;  /* 0x000000424341723e */ /* 0x000fe200000000ff */
[----:B------:R-:W-:Y:S01]  /*22b0*/  VIADD R4, R4, UR12 ;  /* 0x0000000c04047c36 */ /* 0x000fe20008000000 */
[----:B------:R-:W-:Y:S01]  /*22c0*/  F2FP.F16.F32.PACK_AB R96, R97, R96 ;  /* 0x000000606160723e */ /* 0x000fe200000000ff */
[----:B------:R-:W-:Y:S01]  /*22d0*/  STSM.16.M88.4 [R0+0xc000], R120 ;  /* 0x00c0007800007844 */ /* 0x000fe20000000200 */
[----:B------:R-:W-:Y:S02]  /*22e0*/  F2FP.F16.F32.PACK_AB R66, R69, R68 ;  /* 0x000000444542723e */ /* 0x000fe400000000ff */
[----:B------:R-:W-:Y:S01]  /*22f0*/  F2FP.F16.F32.PACK_AB R67, R71, R70 ;  /* 0x000000464743723e */ /* 0x000fe200000000ff */
[----:B------:R-:W-:Y:S01]  /*2300*/  STSM.16.M88.4 [R3], R32 ;  /* 0x0000002003007844 */ /* 0x000fe20000000200 */
[----:B------:R-:W-:-:S02]  /*2310*/  F2FP.F16.F32.PACK_AB R97, R99, R98 ;  /* 0x000000626361723e */ /* 0x000fc400000000ff */
[----:B------:R-:W-:Y:S01]  /*2320*/  F2FP.F16.F32.PACK_AB R128, R129, R128 ;  /* 0x000000808180723e */ /* 0x000fe200000000ff */
[----:B------:R-:W-:Y:S01]  /*2330*/  STSM.16.M88.4 [R3+0x4000], R64 ;  /* 0x0040004003007844 */ /* 0x000fe20000000200 */
[----:B------:R-:W-:Y:S02]  /*2340*/  F2FP.F16.F32.PACK_AB R40, R41, R40 ;  /* 0x000000282928723e */ /* 0x000fe400000000ff */
[----:B------:R-:W-:Y:S02]  /*2350*/  F2FP.F16.F32.PACK_AB R98, R101, R100 ;  /* 0x000000646562723e */ /* 0x000fe400000000ff */
[----:B------:R-:W-:Y:S02]  /*2360*/  F2FP.F16.F32.PACK_AB R99, R103, R102 ;  /* 0x000000666763723e */ /* 0x000fe400000000ff */
[----:B------:R-:W-:Y:S02]  /*2370*/  F2FP.F16.F32.PACK_AB R129, R131, R130 ;  /* 0x000000828381723e */ /* 0x000fe400000000ff */
[----:B------:R-:W-:Y:S01]  /*2380*/  F2FP.F16.F32.PACK_AB R41, R43, R42 ;  /* 0x0000002a2b29723e */ /* 0x000fe200000000ff */
[----:B------:R-:W-:Y:S01]  /*2390*/  STSM.16.M88.4 [R3+0x8000], R96 ;  /* 0x0080006003007844 */ /* 0x000fe20000000200 */
[----:B------:R-:W-:-:S02]  /*23a0*/  F2FP.F16.F32.PACK_AB R72, R73, R72 ;  /* 0x000000484948723e */ /* 0x000fc400000000ff */
[----:B------:R-:W-:Y:S02]  /*23b0*/  F2FP.F16.F32.PACK_AB R130, R133, R132 ;  /* 0x000000848582723e */ /* 0x000fe400000000ff */
[----:B------:R-:W-:Y:S02]  /*23c0*/  F2FP.F16.F32.PACK_AB R131, R135, R134 ;  /* 0x000000868783723e */ /* 0x000fe400000000ff */
[----:B------:R-:W-:Y:S02]  /*23d0*/  LOP3.LUT R2, R2, 0x60, RZ, 0x3c, !PT ;  /* 0x0000006002027812 */ /* 0x000fe400078e3cff */
[----:B------:R-:W-:Y:S01]  /*23e0*/  F2FP.F16.F32.PACK_AB R42, R45, R44 ;  /* 0x0000002c2d2a723e */ /* 0x000fe200000000ff */
[----:B------:R-:W-:Y:S01]  /*23f0*/  STSM.16.M88.4 [R3+0xc000], R128 ;  /* 0x00c0008003007844 */ /* 0x000fe20000000200 */
[----:B------:R-:W-:Y:S01]  /*2400*/  F2FP.F16.F32.PACK_AB R43, R47, R46 ;  /* 0x0000002e2f2b723e */ /* 0x000fe200000000ff */
[----:B------:R-:W-:Y:S01]  /*2410*/  VIADD R2, R2, UR12 ;  /* 0x0000000c02027c36 */ /* 0x000fe20008000000 */
[----:B------:R-:W-:-:S02]  /*2420*/  F2FP.F16.F32.PACK_AB R73, R75, R74 ;  /* 0x0000004a4b49723e */ /* 0x000fc400000000ff */
[----:B------:R-:W-:Y:S01]  /*2430*/  F2FP.F16.F32.PACK_AB R104, R105, R104 ;  /* 0x000000686968723e */ /* 0x000fe200000000ff */
[----:B------:R-:W-:Y:S01]  /*2440*/  STSM.16.M88.4 [R4], R40 ;  /* 0x0000002804007844 */ /* 0x000fe20000000200 */
        /* <DEDUP_REMOVED lines=8> */
[----:B------:R-:W-:Y:S02]  /*24d0*/  F2FP.F16.F32.PACK_AB R137, R139, R138 ;  /* 0x0000008a8b89723e */ /* 0x000fe400000000ff */
[----:B------:R-:W-:Y:S01]  /*24e0*/  F2FP.F16.F32.PACK_AB R49, R51, R50 ;  /* 0x000000323331723e */ /* 0x000fe200000000ff */
[----:B------:R-:W-:Y:S01]  /*24f0*/  STSM.16.M88.4 [R4+0x8000], R104 ;  /* 0x0080006804007844 */ /* 0x000fe20000000200 */
[----:B------:R-:W-:Y:S02]  /*2500*/  F2FP.F16.F32.PACK_AB R80, R81, R80 ;  /* 0x000000505150723e */ /* 0x000fe400000000ff */
[----:B------:R-:W-:-:S02]  /*2510*/  F2FP.F16.F32.PACK_AB R138, R141, R140 ;  /* 0x0000008c8d8a723e */ /* 0x000fc400000000ff */
[----:B------:R-:W-:Y:S02]  /*2520*/  F2FP.F16.F32.PACK_AB R139, R143, R142 ;  /* 0x0000008e8f8b723e */ /* 0x000fe400000000ff */
[----:B------:R-:W-:Y:S02]  /*2530*/  F2FP.F16.F32.PACK_AB R50, R53, R52 ;  /* 0x000000343532723e */ /* 0x000fe400000000ff */
[----:B------:R-:W-:Y:S01]  /*2540*/  F2FP.F16.F32.PACK_AB R51, R55, R54 ;  /* 0x000000363733723e */ /* 0x000fe200000000ff */
[----:B------:R-:W-:Y:S01]  /*2550*/  STSM.16.M88.4 [R4+0xc000], R136 ;  /* 0x00c0008804007844 */ /* 0x000fe20000000200 */
[----:B------:R-:W-:Y:S02]  /*2560*/  F2FP.F16.F32.PACK_AB R81, R83, R82 ;  /* 0x000000525351723e */ /* 0x000fe400000000ff */
[----:B------:R-:W-:Y:S01]  /*2570*/  F2FP.F16.F32.PACK_AB R112, R113, R112 ;  /* 0x000000707170723e */ /* 0x000fe200000000ff */
[----:B------:R-:W-:Y:S01]  /*2580*/  STSM.16.M88.4 [R2], R48 ;  /* 0x0000003002007844 */ /* 0x000fe20000000200 */
[----:B------:R-:W-:-:S02]  /*2590*/  F2FP.F16.F32.PACK_AB R82, R85, R84 ;  /* 0x000000545552723e */ /* 0x000fc400000000ff */
[----:B------:R-:W-:Y:S02]  /*25a0*/  F2FP.F16.F32.PACK_AB R83, R87, R86 ;  /* 0x000000565753723e */ /* 0x000fe400000000ff */
[----:B------:R-:W-:Y:S02]  /*25b0*/  F2FP.F16.F32.PACK_AB R113, R115, R114 ;  /* 0x000000727371723e */ /* 0x000fe400000000ff */
[----:B------:R-:W-:Y:S01]  /*25c0*/  F2FP.F16.F32.PACK_AB R144, R145, R144 ;  /* 0x000000909190723e */ /* 0x000fe200000000ff */
[----:B------:R-:W-:Y:S01]  /*25d0*/  STSM.16.M88.4 [R2+0x4000], R80 ;  /* 0x0040005002007844 */ /* 0x000fe20000000200 */
[----:B------:R-:W-:Y:S02]  /*25e0*/  F2FP.F16.F32.PACK_AB R114, R117, R116 ;  /* 0x000000747572723e */ /* 0x000fe400000000ff */
[----:B------:R-:W-:Y:S02]  /*25f0*/  F2FP.F16.F32.PACK_AB R115, R119, R118 ;  /* 0x000000767773723e */ /* 0x000fe400000000ff */
[----:B------:R-:W-:-:S02]  /*2600*/  F2FP.F16.F32.PACK_AB R145, R147, R146 ;  /* 0x000000929391723e */ /* 0x000fc400000000ff */
[----:B------:R-:W-:Y:S01]  /*2610*/  F2FP.F16.F32.PACK_AB R146, R149, R148 ;  /* 0x000000949592723e */ /* 0x000fe200000000ff */
[----:B------:R-:W-:Y:S01]  /*2620*/  STSM.16.M88.4 [R2+0x8000], R112 ;  /* 0x0080007002007844 */ /* 0x000fe20000000200 */
[----:B------:R-:W-:Y:S02]  /*2630*/  F2FP.F16.F32.PACK_AB R147, R151, R150 ;  /* 0x000000969793723e */ /* 0x000fe400000000ff */
[----:B------:R-:W-:-:S03]  /*2640*/  ISETP.LT.U32.AND P0, PT, R6, 0x80, P0 ;  /* 0x000000800600780c */ /* 0x000fc60000701070 */
[----:B------:R-:W-:Y:S01]  /*2650*/  STSM.16.M88.4 [R2+0xc000], R144 ;  /* 0x00c0009002007844 */ /* 0x000fe20000000200 */
[----:B------:R1:W-:Y:S06]  /*2660*/  MEMBAR.ALL.CTA ;  /* 0x0000000000007992 */ /* 0x0003ec0000008000 */
[----:B-1----:R-:W1:Y:S03]  /*2670*/  FENCE.VIEW.ASYNC.S ;  /* 0x00000000000073c6 */ /* 0x002e660000000000 */
[----:B-1----:R-:W-:Y:S01]  /*2680*/  VOTEU.ANY UP0, P0 ;  /* 0x00000000003f7886 */ /* 0x002fe20000000100 */
[----:B------:R-:W-:-:S04]  /*2690*/  VOTEU.ANY UP1, P0 ;  /* 0x00000000003f7886 */ /* 0x000fc80000020100 */
[----:B------:R-:W-:Y:S01]  /*26a0*/  @UP0 UMOV UR4, UR21 ;  /* 0x0000001500040c82 */ /* 0x000fe20008000000 */
[----:B------:R-:W-:Y:S01]  /*26b0*/  @UP0 UMOV UR5, UR22 ;  /* 0x0000001600050c82 */ /* 0x000fe20008000000 */
[----:B------:R-:W-:Y:S06]  /*26c0*/  BAR.SYNC.DEFER_BLOCKING 0x0 ;  /* 0x0000000000007b1d */ /* 0x000fec0000010000 */
[----:B------:R1:W-:Y:S01]  /*26d0*/  @UP1 UTMASTG.2D [UR8], [UR4] ;  /* 0x00000008040013b5 */ /* 0x0003e20008008000 */
[----:B------:R0:W-:Y:S01]  /*26e0*/  UTMACMDFLUSH ;  /* 0x00000000000079b7 */ /* 0x0001e20000000000 */
[----:B------:R-:W-:-:S04]  /*26f0*/  DEPBAR.LE SB0, 0x0 ;  /* 0x000080000000791a */ /* 0x000fc80000000000 */
[----:B------:R-:W-:Y:S06]  /*2700*/  BAR.SYNC.DEFER_BLOCKING 0x0 ;  /* 0x0000000000007b1d */ /* 0x000fec0000010000 */
[----:B-1----:R-:W-:Y:S05]  /*2710*/  EXIT ;  /* 0x000000000000794d */ /* 0x002fea0003800000 */
.L_x_48:
[----:B------:R-:W1:Y:S02]  /*2720*/  SYNCS.PHASECHK.TRANS64.TRYWAIT P0, [UR12+0x6000], R2 ;  /* 0x00600002ff0075a7 */ /* 0x000e64000800014c */
[----:B-1----:R-:W-:Y:S05]  /*2730*/  @!P0 BRA `(.L_x_48) ;  /* 0xfffffffc00f88947 */ /* 0x002fea000383ffff */
[----:B------:R-:W-:Y:S05]  /*2740*/  BRA `(.L_x_50) ;  /* 0xfffffff400c07947 */ /* 0x000fea000383ffff */
.L_x_51:
[----:B------:R-:W-:-:S00]  /*2750*/  BRA `(.L_x_51) ;  /* 0xfffffffc00fc7947 */ /* 0x000fc0000383ffff */
[----:B------:R-:W-:-:S00]  /*2760*/  NOP ;  /* 0x0000000000007918 */ /* 0x000fc00000000000 */
        /* <DEDUP_REMOVED lines=9> */
.L_x_52:


//--------------------- .nv.shared.gluon_wgmma    --------------------------
	.section	.nv.shared.gluon_wgmma,"aw",@nobits
	.sectionflags	@""
	.align	16
	.zero		1024


//--------------------- .nv.shared.reserved.0     --------------------------
	.section	.nv.shared.reserved.0,"aw",@nobits
	.weak		__nv_reservedSMEM_offset_0_alias
	.size		__nv_reservedSMEM_offset_0_alias, 0, 0
	.other		__nv_reservedSMEM_offset_0_alias,@"STO_CUDA_RESERVED_SHARED STV_DEFAULT"
__nv_reservedSMEM_offset_0_alias:
	.zero		0


//--------------------- .nv.constant0.gluon_wgmma --------------------------
	.section	.nv.constant0.gluon_wgmma,"a",@progbits
	.sectionflags	@""
	.align	4
.nv.constant0.gluon_wgmma:
	.zero		608


//--------------------- SYMBOLS --------------------------

	.type		.nv.reservedSmem.offset0,@object
	.size		.nv.reservedSmem.offset0,0x4
